def attn_fwd(
    Q,
    K,
    V,
    Out,
    Lse,
    sm_scale,
    stride_qz,
    stride_qh,
    stride_qm,
    stride_qk,
    stride_kz,
    stride_kh,
    stride_kn,
    stride_kk,
    stride_vz,
    stride_vh,
    stride_vn,
    stride_vk,
    stride_oz,
    stride_oh,
    stride_om,
    stride_ok,
    seqlen_q,
    seqlen_k,
    BLOCK_M: tl.constexpr,
    BLOCK_N: tl.constexpr,
    HEAD_DIM: tl.constexpr,
    CAUSAL: tl.constexpr,
):
    start_m = tl.program_id(0)
    off_hz = tl.program_id(1)
    q_off = off_hz * stride_qh
    k_off = off_hz * stride_kh
    v_off = off_hz * stride_vh
    offs_m = start_m * BLOCK_M + tl.arange(0, BLOCK_M)
    offs_d = tl.arange(0, HEAD_DIM)
    offs_n = tl.arange(0, BLOCK_N)
    q_ptrs = Q + q_off + offs_m[:, None] * stride_qm + offs_d[None, :] * stride_qk
    k_ptrs = K + k_off + offs_d[:, None] * stride_kk + offs_n[None, :] * stride_kn
    v_ptrs = V + v_off + offs_n[:, None] * stride_vn + offs_d[None, :] * stride_vk
    m_i = tl.full([BLOCK_M], float("-inf"), dtype=tl.float32)
    l_i = tl.zeros([BLOCK_M], dtype=tl.float32) + 1.0
    acc = tl.zeros([BLOCK_M, HEAD_DIM], dtype=tl.float32)
    q = tl.load(q_ptrs)
    acc, l_i, m_i = _attn_fwd_inner(
        acc,
        l_i,
        m_i,
        q,
        k_ptrs,
        v_ptrs,
        sm_scale,
        stride_kn,
        stride_vn,
        start_m,
        seqlen_k,
        BLOCK_M,
        BLOCK_N,
        HEAD_DIM,
        CAUSAL,
    )
    acc = acc / l_i[:, None]
    lse = m_i + tl.math.log2(l_i) / 1.4426950408889634
    o_ptrs = (
        Out
        + off_hz * stride_oh
        + offs_m[:, None] * stride_om
        + offs_d[None, :] * stride_ok
    )
    tl.store(o_ptrs, acc.to(Out.dtype.element_ty))
    tl.store(Lse + off_hz * seqlen_q + offs_m, lse)

# config = {"BLOCK_M": 256, "BLOCK_N": 128, "HEAD_DIM": 64, "arch": "sm_100", "causal": false, "dtype": "fp16", "num_stages": 2, "num_warps": 8}
# arch = sm_100


// ===== COMPILED SASS (sm_100a) =====

	.target	sm_100a

	.elftype	@"ET_EXEC"


//--------------------- .note.nv.tkinfo           --------------------------
	.section	.note.nv.tkinfo,"",@"SHT_NOTE"
	.sectionflags	@"SHF_NOTE_NV_TKINFO"
	.tkinfo
        /*0018*/ 	.word	0x00000081
        /*0030*/ 	.string	""
        /*0030*/ 	.string	"ptxas-blackwell"
        /*0030*/ 	.string	"Cuda compilation tools, release 12.9, V12.9.86"
        /*0030*/ 	.string	"Build cuda_12.9.r12.9/compiler.36037853_0"
        /*0030*/ 	.string	"-v  -suppress-debug-info  -lineinfo  -arch sm_100a "



//--------------------- .note.nv.cuver            --------------------------
	.section	.note.nv.cuver,"",@"SHT_NOTE"
	.sectionflags	@"SHF_NOTE_NV_CUVER"
        /*0018*/ 	.short	0x0001
        /*001a*/ 	.short	0x0064
        /*001c*/ 	.short	0x0001
        /*001e*/ 	.short	0x0000
        /*0020*/ 	.short	0x0001
        /*0022*/ 	.short	0x0000


//--------------------- .nv.info                  --------------------------
	.section	.nv.info,"",@"SHT_CUDA_INFO"
	.align	4


	//----- nvinfo : EIATTR_REGCOUNT
	.align		4
        /*0000*/ 	.byte	0x04, 0x2f
        /*0002*/ 	.short	(.L_5 - .L_4)
	.align		4
.L_4:
        /*0004*/ 	.word	index@(attn_fwd)
        /*0008*/ 	.word	0x000000ff


	//----- nvinfo : EIATTR_FRAME_SIZE
	.align		4
.L_5:
        /*000c*/ 	.byte	0x04, 0x11
        /*000e*/ 	.short	(.L_7 - .L_6)
	.align		4
.L_6:
        /*0010*/ 	.word	index@($__internal_2_$__cuda_sm10x_tcgen05_guardrail_trap_unallocated_columns_being_dealloced)
        /*0014*/ 	.word	0x00000080


	//----- nvinfo : EIATTR_FRAME_SIZE
	.align		4
.L_7:
        /*0018*/ 	.byte	0x04, 0x11
        /*001a*/ 	.short	(.L_9 - .L_8)
	.align		4
.L_8:
        /*001c*/ 	.word	index@($__internal_1_$__cuda_sm10x_tcgen05_guardrail_trap_phase_invalid_during_alloc)
        /*0020*/ 	.word	0x00000080


	//----- nvinfo : EIATTR_FRAME_SIZE
	.align		4
.L_9:
        /*0024*/ 	.byte	0x04, 0x11
        /*0026*/ 	.short	(.L_11 - .L_10)
	.align		4
.L_10:
        /*0028*/ 	.word	index@($__internal_0_$__cuda_sm10x_tcgen05_guardrail_trap_col_being_dealloced_not_returned_by_alloc)
        /*002c*/ 	.word	0x00000080


	//----- nvinfo : EIATTR_FRAME_SIZE
	.align		4
.L_11:
        /*0030*/ 	.byte	0x04, 0x11
        /*0032*/ 	.short	(.L_13 - .L_12)
	.align		4
.L_12:
        /*0034*/ 	.word	index@(attn_fwd)
        /*0038*/ 	.word	0x00000080


	//----- nvinfo : EIATTR_MIN_STACK_SIZE
	.align		4
.L_13:
        /*003c*/ 	.byte	0x04, 0x12
        /*003e*/ 	.short	(.L_15 - .L_14)
	.align		4
.L_14:
        /*0040*/ 	.word	index@(attn_fwd)
        /*0044*/ 	.word	0x00000080
.L_15:


//--------------------- .nv.info.attn_fwd         --------------------------
	.section	.nv.info.attn_fwd,"",@"SHT_CUDA_INFO"
	.sectionflags	@""
	.align	4


	//----- nvinfo : EIATTR_CUDA_API_VERSION
	.align		4
        /*0000*/ 	.byte	0x04, 0x37
        /*0002*/ 	.short	(.L_17 - .L_16)
.L_16:
        /*0004*/ 	.word	0x00000081


	//----- nvinfo : EIATTR_KPARAM_INFO
	.align		4
.L_17:
        /*0008*/ 	.byte	0x04, 0x17
        /*000a*/ 	.short	(.L_19 - .L_18)
.L_18:
        /*000c*/ 	.word	0x00000000
        /*0010*/ 	.short	0x0019
        /*0012*/ 	.short	0x0080
        /*0014*/ 	.byte	0x00, 0xf4, 0x21, 0x00


	//----- nvinfo : EIATTR_KPARAM_INFO
	.align		4
.L_19:
        /*0018*/ 	.byte	0x04, 0x17
        /*001a*/ 	.short	(.L_21 - .L_20)
.L_20:
        /*001c*/ 	.word	0x00000000
        /*0020*/ 	.short	0x0018
        /*0022*/ 	.short	0x0078
        /*0024*/ 	.byte	0x00, 0xf4, 0x21, 0x00


	//----- nvinfo : EIATTR_KPARAM_INFO
	.align		4
.L_21:
        /*0028*/ 	.byte	0x04, 0x17
        /*002a*/ 	.short	(.L_23 - .L_22)
.L_22:
        /*002c*/ 	.word	0x00000000
        /*0030*/ 	.short	0x0017
        /*0032*/ 	.short	0x0070
        /*0034*/ 	.byte	0x00, 0xf0, 0x11, 0x00


	//----- nvinfo : EIATTR_KPARAM_INFO
	.align		4
.L_23:
        /*0038*/ 	.byte	0x04, 0x17
        /*003a*/ 	.short	(.L_25 - .L_24)
.L_24:
        /*003c*/ 	.word	0x00000000
        /*0040*/ 	.short	0x0016
        /*0042*/ 	.short	0x006c
        /*0044*/ 	.byte	0x00, 0xf0, 0x11, 0x00


	//----- nvinfo : EIATTR_KPARAM_INFO
	.align		4
.L_25:
        /*0048*/ 	.byte	0x04, 0x17
        /*004a*/ 	.short	(.L_27 - .L_26)
.L_26:
        /*004c*/ 	.word	0x00000000
        /*0050*/ 	.short	0x0015
        /*0052*/ 	.short	0x0068
        /*0054*/ 	.byte	0x00, 0xf0, 0x11, 0x00


	//----- nvinfo : EIATTR_KPARAM_INFO
	.align		4
.L_27:
        /*0058*/ 	.byte	0x04, 0x17
        /*005a*/ 	.short	(.L_29 - .L_28)
.L_28:
        /*005c*/ 	.word	0x00000000
        /*0060*/ 	.short	0x0014
        /*0062*/ 	.short	0x0064
        /*0064*/ 	.byte	0x00, 0xf0, 0x11, 0x00


	//----- nvinfo : EIATTR_KPARAM_INFO
	.align		4
.L_29:
        /*0068*/ 	.byte	0x04, 0x17
        /*006a*/ 	.short	(.L_31 - .L_30)
.L_30:
        /*006c*/ 	.word	0x00000000
        /*0070*/ 	.short	0x0013
        /*0072*/ 	.short	0x0060
        /*0074*/ 	.byte	0x00, 0xf0, 0x11, 0x00


	//----- nvinfo : EIATTR_KPARAM_INFO
	.align		4
.L_31:
        /*0078*/ 	.byte	0x04, 0x17
        /*007a*/ 	.short	(.L_33 - .L_32)
.L_32:
        /*007c*/ 	.word	0x00000000
        /*0080*/ 	.short	0x0012
        /*0082*/ 	.short	0x005c
        /*0084*/ 	.byte	0x00, 0xf0, 0x11, 0x00


	//----- nvinfo : EIATTR_KPARAM_INFO
	.align		4
.L_33:
        /*0088*/ 	.byte	0x04, 0x17
        /*008a*/ 	.short	(.L_35 - .L_34)
.L_34:
        /*008c*/ 	.word	0x00000000
        /*0090*/ 	.short	0x0011
        /*0092*/ 	.short	0x0058
        /*0094*/ 	.byte	0x00, 0xf0, 0x11, 0x00


	//----- nvinfo : EIATTR_KPARAM_INFO
	.align		4
.L_35:
        /*0098*/ 	.byte	0x04, 0x17
        /*009a*/ 	.short	(.L_37 - .L_36)
.L_36:
        /*009c*/ 	.word	0x00000000
        /*00a0*/ 	.short	0x0010
        /*00a2*/ 	.short	0x0054
        /*00a4*/ 	.byte	0x00, 0xf0, 0x11, 0x00


	//----- nvinfo : EIATTR_KPARAM_INFO
	.align		4
.L_37:
        /*00a8*/ 	.byte	0x04, 0x17
        /*00aa*/ 	.short	(.L_39 - .L_38)
.L_38:
        /*00ac*/ 	.word	0x00000000
        /*00b0*/ 	.short	0x000f
        /*00b2*/ 	.short	0x0050
        /*00b4*/ 	.byte	0x00, 0xf0, 0x11, 0x00


	//----- nvinfo : EIATTR_KPARAM_INFO
	.align		4
.L_39:
        /*00b8*/ 	.byte	0x04, 0x17
        /*00ba*/ 	.short	(.L_41 - .L_40)
.L_40:
        /*00bc*/ 	.word	0x00000000
        /*00c0*/ 	.short	0x000e
        /*00c2*/ 	.short	0x004c
        /*00c4*/ 	.byte	0x00, 0xf0, 0x11, 0x00


	//----- nvinfo : EIATTR_KPARAM_INFO
	.align		4
.L_41:
        /*00c8*/ 	.byte	0x04, 0x17
        /*00ca*/ 	.short	(.L_43 - .L_42)
.L_42:
        /*00cc*/ 	.word	0x00000000
        /*00d0*/ 	.short	0x000d
        /*00d2*/ 	.short	0x0048
        /*00d4*/ 	.byte	0x00, 0xf0, 0x11, 0x00


	//----- nvinfo : EIATTR_KPARAM_INFO
	.align		4
.L_43:
        /*00d8*/ 	.byte	0x04, 0x17
        /*00da*/ 	.short	(.L_45 - .L_44)
.L_44:
        /*00dc*/ 	.word	0x00000000
        /*00e0*/ 	.short	0x000c
        /*00e2*/ 	.short	0x0044
        /*00e4*/ 	.byte	0x00, 0xf0, 0x11, 0x00


	//----- nvinfo : EIATTR_KPARAM_INFO
	.align		4
.L_45:
        /*00e8*/ 	.byte	0x04, 0x17
        /*00ea*/ 	.short	(.L_47 - .L_46)
.L_46:
        /*00ec*/ 	.word	0x00000000
        /*00f0*/ 	.short	0x000b
        /*00f2*/ 	.short	0x0040
        /*00f4*/ 	.byte	0x00, 0xf0, 0x11, 0x00


	//----- nvinfo : EIATTR_KPARAM_INFO
	.align		4
.L_47:
        /*00f8*/ 	.byte	0x04, 0x17
        /*00fa*/ 	.short	(.L_49 - .L_48)
.L_48:
        /*00fc*/ 	.word	0x00000000
        /*0100*/ 	.short	0x000a
        /*0102*/ 	.short	0x003c
        /*0104*/ 	.byte	0x00, 0xf0, 0x11, 0x00


	//----- nvinfo : EIATTR_KPARAM_INFO
	.align		4
.L_49:
        /*0108*/ 	.byte	0x04, 0x17
        /*010a*/ 	.short	(.L_51 - .L_50)
.L_50:
        /*010c*/ 	.word	0x00000000
        /*0110*/ 	.short	0x0009
        /*0112*/ 	.short	0x0038
        /*0114*/ 	.byte	0x00, 0xf0, 0x11, 0x00


	//----- nvinfo : EIATTR_KPARAM_INFO
	.align		4
.L_51:
        /*0118*/ 	.byte	0x04, 0x17
        /*011a*/ 	.short	(.L_53 - .L_52)
.L_52:
        /*011c*/ 	.word	0x00000000
        /*0120*/ 	.short	0x0008
        /*0122*/ 	.short	0x0034
        /*0124*/ 	.byte	0x00, 0xf0, 0x11, 0x00


	//----- nvinfo : EIATTR_KPARAM_INFO
	.align		4
.L_53:
        /*0128*/ 	.byte	0x04, 0x17
        /*012a*/ 	.short	(.L_55 - .L_54)
.L_54:
        /*012c*/ 	.word	0x00000000
        /*0130*/ 	.short	0x0007
        /*0132*/ 	.short	0x0030
        /*0134*/ 	.byte	0x00, 0xf0, 0x11, 0x00


	//----- nvinfo : EIATTR_KPARAM_INFO
	.align		4
.L_55:
        /*0138*/ 	.byte	0x04, 0x17
        /*013a*/ 	.short	(.L_57 - .L_56)
.L_56:
        /*013c*/ 	.word	0x00000000
        /*0140*/ 	.short	0x0006
        /*0142*/ 	.short	0x002c
        /*0144*/ 	.byte	0x00, 0xf0, 0x11, 0x00


	//----- nvinfo : EIATTR_KPARAM_INFO
	.align		4
.L_57:
        /*0148*/ 	.byte	0x04, 0x17
        /*014a*/ 	.short	(.L_59 - .L_58)
.L_58:
        /*014c*/ 	.word	0x00000000
        /*0150*/ 	.short	0x0005
        /*0152*/ 	.short	0x0028
        /*0154*/ 	.byte	0x00, 0xf0, 0x11, 0x00


	//----- nvinfo : EIATTR_KPARAM_INFO
	.align		4
.L_59:
        /*0158*/ 	.byte	0x04, 0x17
        /*015a*/ 	.short	(.L_61 - .L_60)
.L_60:
        /*015c*/ 	.word	0x00000000
        /*0160*/ 	.short	0x0004
        /*0162*/ 	.short	0x0020
        /*0164*/ 	.byte	0x00, 0xf4, 0x21, 0x00


	//----- nvinfo : EIATTR_KPARAM_INFO
	.align		4
.L_61:
        /*0168*/ 	.byte	0x04, 0x17
        /*016a*/ 	.short	(.L_63 - .L_62)
.L_62:
        /*016c*/ 	.word	0x00000000
        /*0170*/ 	.short	0x0003
        /*0172*/ 	.short	0x0018
        /*0174*/ 	.byte	0x00, 0xf4, 0x21, 0x00


	//----- nvinfo : EIATTR_KPARAM_INFO
	.align		4
.L_63:
        /*0178*/ 	.byte	0x04, 0x17
        /*017a*/ 	.short	(.L_65 - .L_64)
.L_64:
        /*017c*/ 	.word	0x00000000
        /*0180*/ 	.short	0x0002
        /*0182*/ 	.short	0x0010
        /*0184*/ 	.byte	0x00, 0xf4, 0x21, 0x00


	//----- nvinfo : EIATTR_KPARAM_INFO
	.align		4
.L_65:
        /*0188*/ 	.byte	0x04, 0x17
        /*018a*/ 	.short	(.L_67 - .L_66)
.L_66:
        /*018c*/ 	.word	0x00000000
        /*0190*/ 	.short	0x0001
        /*0192*/ 	.short	0x0008
        /*0194*/ 	.byte	0x00, 0xf4, 0x21, 0x00


	//----- nvinfo : EIATTR_KPARAM_INFO
	.align		4
.L_67:
        /*0198*/ 	.byte	0x04, 0x17
        /*019a*/ 	.short	(.L_69 - .L_68)
.L_68:
        /*019c*/ 	.word	0x00000000
        /*01a0*/ 	.short	0x0000
        /*01a2*/ 	.short	0x0000
        /*01a4*/ 	.byte	0x00, 0xf4, 0x21, 0x00


	//----- nvinfo : EIATTR_AT_ENTRY_FRAGMENTS
	.align		4
.L_69:
        /*01a8*/ 	.byte	0x04, 0x4f
        /*01aa*/ 	.short	(.L_71 - .L_70)


	//   ....[0]....
.L_70:
        /*01ac*/ 	.word	0x00000004


	//----- nvinfo : EIATTR_RESERVED_SMEM_USED
	.align		4
.L_71:
        /*01b0*/ 	.byte	0x01, 0x41
	.zero		2


	//----- nvinfo : EIATTR_SPARSE_MMA_MASK
	.align		4
        /*01b4*/ 	.byte	0x03, 0x50
        /*01b6*/ 	.short	0x0000


	//----- nvinfo : EIATTR_TCGEN05_1CTA_USED
	.align		4
        /*01b8*/ 	.byte	0x01, 0x51
	.zero		2


	//----- nvinfo : EIATTR_MAXREG_COUNT
	.align		4
        /*01bc*/ 	.byte	0x03, 0x1b
        /*01be*/ 	.short	0x00ff


	//----- nvinfo : EIATTR_NUM_BARRIERS
	.align		4
        /*01c0*/ 	.byte	0x02, 0x4c
        /*01c2*/ 	.byte	0x01
	.zero		1


	//----- nvinfo : EIATTR_ANNOTATIONS
	.align		4
        /*01c4*/ 	.byte	0x04, 0x55
        /*01c6*/ 	.short	(.L_73 - .L_72)


	//   ....[0]....
.L_72:
        /*01c8*/ 	.word	0x00000001
        /*01cc*/ 	.byte	0x90, 0x1d, 0x00, 0x00, 0x01, 0x00, 0x00, 0x00, 0xd0, 0x1d, 0x00, 0x00, 0x01, 0x00, 0x00, 0x00
        /* <DEDUP_REMOVED lines=14> */
        /*02bc*/ 	.byte	0xa0, 0x7c, 0x00, 0x00, 0x01, 0x00, 0x00, 0x00, 0xd0, 0x7c, 0x00, 0x00


	//----- nvinfo : EIATTR_INT_WARP_WIDE_INSTR_OFFSETS
	.align		4
.L_73:
        /*02c8*/ 	.byte	0x04, 0x31
        /*02ca*/ 	.short	(.L_75 - .L_74)


	//   ....[0]....
.L_74:
        /*02cc*/ 	.word	0x00001980


	//   ....[1]....
        /*02d0*/ 	.word	0x000019c0


	//   ....[2]....
        /*02d4*/ 	.word	0x000025c0


	//   ....[3]....
        /*02d8*/ 	.word	0x00002a20


	//   ....[4]....
        /*02dc*/ 	.word	0x00008110


	//   ....[5]....
        /*02e0*/ 	.word	0x0000eec0


	//   ....[6]....
        /*02e4*/ 	.word	0x0000ef10


	//----- nvinfo : EIATTR_COOP_GROUP_MASK_REGIDS
	.align		4
.L_75:
        /*02e8*/ 	.byte	0x04, 0x29
        /*02ea*/ 	.short	(.L_77 - .L_76)


	//   ....[0]....
.L_76:
        /*02ec*/ 	.word	0xffffffff


	//   ....[1]....
        /*02f0*/ 	.word	0xffffffff


	//   ....[2]....
        /*02f4*/ 	.word	0xffffffff


	//   ....[3]....
        /*02f8*/ 	.word	0xffffffff


	//----- nvinfo : EIATTR_COOP_GROUP_INSTR_OFFSETS
	.align		4
.L_77:
        /*02fc*/ 	.byte	0x04, 0x28
        /*02fe*/ 	.short	(.L_79 - .L_78)


	//   ....[0]....
.L_78:
        /*0300*/ 	.word	0x00000060


	//   ....[1]....
        /*0304*/ 	.word	0x00000320


	//   ....[2]....
        /*0308*/ 	.word	0x0000ed50


	//   ....[3]....
        /*030c*/ 	.word	0x0000efc0


	//----- nvinfo : EIATTR_VRC_CTA_INIT_COUNT
	.align		4
.L_79:
        /*0310*/ 	.byte	0x02, 0x4a
        /*0312*/ 	.byte	0x80
	.zero		1


	//----- nvinfo : EIATTR_MBARRIER_INSTR_OFFSETS
	.align		4
        /*0314*/ 	.byte	0x04, 0x39
        /*0316*/ 	.short	(.L_81 - .L_80)


	//   ....[0]....
.L_80:
        /*0318*/ 	.word	0x000024f0
        /*031c*/ 	.word	0x000000ff
        /*0320*/ 	.word	0x00000000
        /*0324*/ 	.short	0x0100
        /*0326*/ 	.byte	0x0a
	.zero		1


	//   ....[1]....
        /*0328*/ 	.word	0x00002740
        /*032c*/ 	.word	0x000000ff
        /*0330*/ 	.word	0x00014008
        /*0334*/ 	.short	0x0100
        /*0336*/ 	.byte	0x07
	.zero		1


	//   ....[2]....
        /*0338*/ 	.word	0x000032e0
        /*033c*/ 	.word	0x000000ff
        /*0340*/ 	.word	0x0000c000
        /*0344*/ 	.short	0x0100
        /*0346*/ 	.byte	0x07
	.zero		1


	//   ....[3]....
        /*0348*/ 	.word	0x000036c0
        /*034c*/ 	.word	0x000000ff
        /*0350*/ 	.word	0x0000c000
        /*0354*/ 	.short	0x010a
        /*0356*/ 	.byte	0x07
	.zero		1


	//   ....[4]....
        /*0358*/ 	.word	0x00003720
        /*035c*/ 	.word	0x000000ff
        /*0360*/ 	.word	0x0000c000
        /*0364*/ 	.short	0x0108
        /*0366*/ 	.byte	0x07
	.zero		1


	//   ....[5]....
        /*0368*/ 	.word	0x000083b0
        /*036c*/ 	.word	0x000000ff
        /*0370*/ 	.word	0x00014010
        /*0374*/ 	.short	0x0100
        /*0376*/ 	.byte	0x07
	.zero		1


	//   ....[6]....
        /*0378*/ 	.word	0x000085f0
        /*037c*/ 	.word	0x000000ff
        /*0380*/ 	.word	0x00014010
        /*0384*/ 	.short	0x010a
        /*0386*/ 	.byte	0x07
	.zero		1


	//   ....[7]....
        /*0388*/ 	.word	0x00008640
        /*038c*/ 	.word	0x000000ff
        /*0390*/ 	.word	0x00014010
        /*0394*/ 	.short	0x0108
        /*0396*/ 	.byte	0x07
	.zero		1


	//   ....[8]....
        /*0398*/ 	.word	0x00008690
        /*039c*/ 	.word	0x000000ff
        /*03a0*/ 	.word	0x00000000
        /*03a4*/ 	.short	0x010a
        /*03a6*/ 	.byte	0x0a
	.zero		1


	//   ....[9]....
        /*03a8*/ 	.word	0x0000c820
        /*03ac*/ 	.word	0x000000ff
        /*03b0*/ 	.word	0x00000000
        /*03b4*/ 	.short	0x010a
        /*03b6*/ 	.byte	0x0a
	.zero		1


	//   ....[10]....
        /*03b8*/ 	.word	0x0000c960
        /*03bc*/ 	.word	0x000000ff
        /*03c0*/ 	.word	0x00014000
        /*03c4*/ 	.short	0x0108
        /*03c6*/ 	.byte	0x07
	.zero		1


	//   ....[11]....
        /*03c8*/ 	.word	0x0000ca00
        /*03cc*/ 	.word	0x000000ff
        /*03d0*/ 	.word	0x00014008
        /*03d4*/ 	.short	0x0108
        /*03d6*/ 	.byte	0x07
	.zero		1


	//   ....[12]....
        /*03d8*/ 	.word	0x0000efe0
        /*03dc*/ 	.word	0x000000ff
        /*03e0*/ 	.word	0x0000c000
        /*03e4*/ 	.short	0x010a
        /*03e6*/ 	.byte	0x07
	.zero		1


	//   ....[13]....
        /*03e8*/ 	.word	0x0000f010
        /*03ec*/ 	.word	0x000000ff
        /*03f0*/ 	.word	0x00014010
        /*03f4*/ 	.short	0x010a
        /*03f6*/ 	.byte	0x07
	.zero		1


	//   ....[14]....
        /*03f8*/ 	.word	0x0000f040
        /*03fc*/ 	.word	0x000000ff
        /*0400*/ 	.word	0x00000000
        /*0404*/ 	.short	0x010a
        /*0406*/ 	.byte	0x0a
	.zero		1


	//   ....[15]....
        /*0408*/ 	.word	0x0000f070
        /*040c*/ 	.word	0x000000ff
        /*0410*/ 	.word	0x00000000
        /*0414*/ 	.short	0x010a
        /*0416*/ 	.byte	0x0a
	.zero		1


	//----- nvinfo : EIATTR_NUM_MBARRIERS
	.align		4
.L_81:
        /*0418*/ 	.byte	0x03, 0x38
        /*041a*/ 	.short	0xffff


	//----- nvinfo : EIATTR_EXIT_INSTR_OFFSETS
	.align		4
        /*041c*/ 	.byte	0x04, 0x1c
        /*041e*/ 	.short	(.L_83 - .L_82)


	//   ....[0]....
.L_82:
        /*0420*/ 	.word	0x0000efd0


	//----- nvinfo : EIATTR_REQNTID
	.align		4
.L_83:
        /*0424*/ 	.byte	0x04, 0x10
        /*0426*/ 	.short	(.L_85 - .L_84)
.L_84:
        /*0428*/ 	.word	0x00000100
        /*042c*/ 	.word	0x00000001
        /*0430*/ 	.word	0x00000001


	//----- nvinfo : EIATTR_CRS_STACK_SIZE
	.align		4
.L_85:
        /*0434*/ 	.byte	0x04, 0x1e
        /*0436*/ 	.short	(.L_87 - .L_86)
.L_86:
        /*0438*/ 	.word	0x00000000


	//----- nvinfo : EIATTR_CBANK_PARAM_SIZE
	.align		4
.L_87:
        /*043c*/ 	.byte	0x03, 0x19
        /*043e*/ 	.short	0x0088


	//----- nvinfo : EIATTR_PARAM_CBANK
	.align		4
        /*0440*/ 	.byte	0x04, 0x0a
        /*0442*/ 	.short	(.L_89 - .L_88)
	.align		4
.L_88:
        /*0444*/ 	.word	index@(.nv.constant0.attn_fwd)
        /*0448*/ 	.short	0x0380
        /*044a*/ 	.short	0x0088


	//----- nvinfo : EIATTR_SW_WAR
	.align		4
.L_89:
        /*044c*/ 	.byte	0x04, 0x36
        /*044e*/ 	.short	(.L_91 - .L_90)
.L_90:
        /*0450*/ 	.word	0x00000008
.L_91:


//--------------------- .nv.compat                --------------------------
	.section	.nv.compat,"",@"SHT_CUDA_COMPAT_INFO"
	.align	4
        /*0000*/ 	.byte	0x02, 0x02, 0x02, 0x00, 0x02, 0x05, 0x05, 0x00, 0x02, 0x03, 0x00, 0x00, 0x02, 0x06, 0x01, 0x00


//--------------------- .nv.callgraph             --------------------------
	.section	.nv.callgraph,"",@"SHT_CUDA_CALLGRAPH"
	.align	4
	.sectionentsize	8
	.align		4
        /*0000*/ 	.word	0x00000000
	.align		4
        /*0004*/ 	.word	0xffffffff
	.align		4
        /*0008*/ 	.word	0x00000000
	.align		4
        /*000c*/ 	.word	0xfffffffe
	.align		4
        /*0010*/ 	.word	0x00000000
	.align		4
        /*0014*/ 	.word	0xfffffffd
	.align		4
        /*0018*/ 	.word	0x00000000
	.align		4
        /*001c*/ 	.word	0xfffffffc


//--------------------- .nv.constant4             --------------------------
	.section	.nv.constant4,"a",@progbits
	.align	8
	.align		8
.nv.constant4:
        /*0000*/ 	.dword	_$_str


//--------------------- .text.attn_fwd            --------------------------
	.section	.text.attn_fwd,"ax",@progbits
	.align	128
        .global         attn_fwd
        .type           attn_fwd,@function
        .size           attn_fwd,(.L_x_28 - attn_fwd)
        .other          attn_fwd,@"STO_CUDA_ENTRY STV_DEFAULT"
attn_fwd:
.text.attn_fwd:
[----:B------:R-:W0:Y:S01]  /*0000*/  LDC R1, c[0x0][0x37c] ;  /* 0x0000df00ff017b82 */ /* 0x000e220000000800 */
[----:B------:R-:W1:Y:S01]  /*0010*/  S2R R0, SR_TID.X ;  /* 0x0000000000007919 */ /* 0x000e620000002100 */
[----:B0-----:R-:W-:Y:S02]  /*0020*/  IADD3 R1, PT, PT, R1, -0x80, RZ ;  /* 0xffffff8001017810 */ /* 0x001fe40007ffe0ff */
[----:B-1----:R-:W-:-:S13]  /*0030*/  ISETP.GE.U32.AND P0, PT, R0, 0x20, PT ;  /* 0x000000200000780c */ /* 0x002fda0003f06070 */
[----:B------:R-:W-:Y:S05]  /*0040*/  @P0 BRA `(.L_x_0) ;  /* 0x0000000000b80947 */ /* 0x000fea0003800000 */
[----:B------:R-:W0:Y:S01]  /*0050*/  S2UR UR6, SR_CgaCtaId ;  /* 0x00000000000679c3 */ /* 0x000e220000008800 */
[----:B------:R-:W-:Y:S01]  /*0060*/  NOP ;  /* 0x0000000000007918 */ /* 0x000fe20000000000 */
[----:B------:R-:W-:Y:S02]  /*0070*/  UMOV UR4, 0x40 ;  /* 0x0000004000047882 */ /* 0x000fe40000000000 */
[----:B0-----:R-:W-:-:S09]  /*0080*/  ULEA UR4, UR6, UR4, 0x18 ;  /* 0x0000000406047291 */ /* 0x001fd2000f8ec0ff */
[----:B------:R-:W0:Y:S01]  /*0090*/  LDS.U8 R0, [UR4] ;  /* 0x00000004ff007984 */ /* 0x000e220008000000 */
[----:B------:R-:W-:Y:S02]  /*00a0*/  UMOV UR4, 0x400 ;  /* 0x0000040000047882 */ /* 0x000fe40000000000 */
[----:B------:R-:W-:Y:S01]  /*00b0*/  ULEA UR4, UR6, UR4, 0x18 ;  /* 0x0000000406047291 */ /* 0x000fe2000f8ec0ff */
[----:B0-----:R-:W-:-:S13]  /*00c0*/  ISETP.NE.AND P1, PT, R0, RZ, PT ;  /* 0x000000ff0000720c */ /* 0x001fda0003f25270 */
[----:B------:R-:W-:Y:S05]  /*00d0*/  @P1 BRA `(.L_x_1) ;  /* 0x00000000007c1947 */ /* 0x000fea0003800000 */
[----:B------:R-:W-:-:S13]  /*00e0*/  ELECT P1, URZ, PT ;  /* 0x0000000000ff782f */ /* 0x000fda0003820000 */
[----:B------:R-:W-:Y:S05]  /*00f0*/  @!P1 BRA `(.L_x_2) ;  /* 0x0000000000849947 */ /* 0x000fea0003800000 */
[----:B------:R-:W-:Y:S01]  /*0100*/  UMOV UR5, 0x10 ;  /* 0x0000001000057882 */ /* 0x000fe20000000000 */
[----:B------:R-:W-:Y:S01]  /*0110*/  HFMA2 R4, -RZ, RZ, 0, 5.9604644775390625e-08 ;  /* 0x00000001ff047431 */ /* 0x000fe200000001ff */
[----:B------:R-:W-:-:S03]  /*0120*/  MOV R5, 0xffff ;  /* 0x0000ffff00057802 */ /* 0x000fc60000000f00 */
[----:B------:R-:W-:Y:S04]  /*0130*/  DEPBAR.LE SB0, 0x36 ;  /* 0x00008d800000791a */ /* 0x000fe80000000000 */
[----:B------:R-:W0:Y:S02]  /*0140*/  UTCATOMSWS.FIND_AND_SET.ALIGN UP0, UR5, UR5 ;  /* 0x00000005000575e3 */ /* 0x000e240008000800 */
[----:B0-----:R-:W-:-:S04]  /*0150*/  PLOP3.LUT P1, PT, PT, PT, UP0, 0x80, 0x8 ;  /* 0x000000000008781c */ /* 0x001fc80003f2f008 */
[----:B------:R-:W-:-:S04]  /*0160*/  SEL R0, RZ, 0xffffffff, !P1 ;  /* 0xffffffffff007807 */ /* 0x000fc80004800000 */
[----:B------:R-:W-:Y:S02]  /*0170*/  ISETP.NE.AND P1, PT, R0, RZ, PT ;  /* 0x000000ff0000720c */ /* 0x000fe40003f25270 */
[----:B------:R-:W-:-:S11]  /*0180*/  MOV R0, UR5 ;  /* 0x0000000500007c02 */ /* 0x000fd60008000f00 */
[----:B------:R-:W-:Y:S05]  /*0190*/  @P1 BRA `(.L_x_3) ;  /* 0x0000000000241947 */ /* 0x000fea0003800000 */
.L_x_4:
[----:B------:R-:W-:Y:S05]  /*01a0*/  NANOSLEEP 0x64 ;  /* 0x000000640000795d */ /* 0x000fea0003800000 */
[----:B------:R-:W-:-:S05]  /*01b0*/  UMOV UR5, 0x10 ;  /* 0x0000001000057882 */ /* 0x000fca0000000000 */
[----:B------:R-:W-:Y:S04]  /*01c0*/  DEPBAR.LE SB0, 0x36 ;  /* 0x00008d800000791a */ /* 0x000fe80000000000 */
[----:B------:R-:W0:Y:S02]  /*01d0*/  UTCATOMSWS.FIND_AND_SET.ALIGN UP0, UR5, UR5 ;  /* 0x00000005000575e3 */ /* 0x000e240008000800 */
[----:B0-----:R-:W-:-:S04]  /*01e0*/  PLOP3.LUT P1, PT, PT, PT, UP0, 0x80, 0x8 ;  /* 0x000000000008781c */ /* 0x001fc80003f2f008 */
[----:B------:R-:W-:-:S04]  /*01f0*/  SEL R0, RZ, 0xffffffff, !P1 ;  /* 0xffffffffff007807 */ /* 0x000fc80004800000 */
[----:B------:R-:W-:Y:S02]  /*0200*/  ISETP.NE.AND P1, PT, R0, RZ, PT ;  /* 0x000000ff0000720c */ /* 0x000fe40003f25270 */
[----:B------:R-:W-:-:S11]  /*0210*/  MOV R0, UR5 ;  /* 0x0000000500007c02 */ /* 0x000fd60008000f00 */
[----:B------:R-:W-:Y:S05]  /*0220*/  @!P1 BRA `(.L_x_4) ;  /* 0xfffffffc00dc9947 */ /* 0x000fea000383ffff */
.L_x_3:
[----:B------:R-:W-:Y:S01]  /*0230*/  IADD3 R3, PT, PT, R0, 0x10, RZ ;  /* 0x0000001000037810 */ /* 0x000fe20007ffe0ff */
[----:B------:R-:W-:Y:S01]  /*0240*/  UMOV UR5, 0x50 ;  /* 0x0000005000057882 */ /* 0x000fe20000000000 */
[----:B------:R-:W-:Y:S01]  /*0250*/  SHF.L.U32 R2, R5, R0, RZ ;  /* 0x0000000005027219 */ /* 0x000fe200000006ff */
[----:B------:R-:W-:Y:S01]  /*0260*/  ULEA UR5, UR6, UR5, 0x18 ;  /* 0x0000000506057291 */ /* 0x000fe2000f8ec0ff */
[----:B------:R-:W-:Y:S02]  /*0270*/  SHF.L.U32 R3, R4, R3, RZ ;  /* 0x0000000304037219 */ /* 0x000fe400000006ff */
[----:B------:R-:W-:Y:S02]  /*0280*/  SHF.L.U32 R0, R0, 0x5, RZ ;  /* 0x0000000500007819 */ /* 0x000fe400000006ff */
[----:B------:R-:W-:-:S05]  /*0290*/  LOP3.LUT R2, R3, R2, RZ, 0xfc, !PT ;  /* 0x0000000203027212 */ /* 0x000fca00078efcff */
[----:B------:R0:W-:Y:S04]  /*02a0*/  ATOMS.OR RZ, [UR5], R2 ;  /* 0x00000002ffff798c */ /* 0x0001e8000b000005 */
[----:B------:R0:W-:Y:S01]  /*02b0*/  STS [UR4], R0 ;  /* 0x00000000ff007988 */ /* 0x0001e20008000804 */
[----:B------:R-:W-:Y:S05]  /*02c0*/  BRA `(.L_x_2) ;  /* 0x0000000000107947 */ /* 0x000fea0003800000 */
.L_x_1:
[----:B------:R-:W-:Y:S02]  /*02d0*/  MOV R0, 0xffffffff ;  /* 0xffffffff00007802 */ /* 0x000fe40000000f00 */
[----:B------:R-:W-:-:S03]  /*02e0*/  MOV R2, 0x310 ;  /* 0x0000031000027802 */ /* 0x000fc60000000f00 */
[----:B------:R0:W-:Y:S04]  /*02f0*/  STS [UR4], R0 ;  /* 0x00000000ff007988 */ /* 0x0001e80008000804 */
[----:B0-----:R-:W-:Y:S05]  /*0300*/  CALL.REL.NOINC `($__internal_1_$__cuda_sm10x_tcgen05_guardrail_trap_phase_invalid_during_alloc) ;  /* 0x000000ec00707944 */ /* 0x001fea0003c00000 */
.L_x_2:
[----:B------:R-:W-:Y:S05]  /*0310*/  WARPSYNC.ALL ;  /* 0x0000000000007948 */ /* 0x000fea0003800000 */
[----:B------:R-:W-:Y:S01]  /*0320*/  NOP ;  /* 0x0000000000007918 */ /* 0x000fe20000000000 */
.L_x_0:
[----:B------:R-:W1:Y:S01]  /*0330*/  S2R R136, SR_TID.X ;  /* 0x0000000000887919 */ /* 0x000e620000002100 */
[----:B------:R-:W2:Y:S01]  /*0340*/  S2UR UR9, SR_CTAID.Y ;  /* 0x00000000000979c3 */ /* 0x000ea20000002600 */
[----:B------:R-:W2:Y:S01]  /*0350*/  LDCU.64 UR4, c[0x0][0x3b0] ;  /* 0x00007600ff0477ac */ /* 0x000ea20008000a00 */
[----:B------:R-:W3:Y:S01]  /*0360*/  S2R R3, SR_CTAID.X ;  /* 0x0000000000037919 */ /* 0x000ee20000002500 */
[----:B------:R-:W-:Y:S01]  /*0370*/  UMOV UR7, 0x400 ;  /* 0x0000040000077882 */ /* 0x000fe20000000000 */
[----:B------:R-:W4:Y:S04]  /*0380*/  LDCU.64 UR18, c[0x0][0x358] ;  /* 0x00006b00ff1277ac */ /* 0x000f280008000a00 */
[----:B------:R-:W0:Y:S08]  /*0390*/  LDC.64 R6, c[0x0][0x380] ;  /* 0x0000e000ff067b82 */ /* 0x000e300000000a00 */
[----:B------:R-:W0:Y:S01]  /*03a0*/  LDC R135, c[0x0][0x3b8] ;  /* 0x0000ee00ff877b82 */ /* 0x000e220000000800 */
[----:B--2---:R-:W-:-:S07]  /*03b0*/  UIMAD UR4, UR9, UR4, URZ ;  /* 0x00000004090472a4 */ /* 0x004fce000f8e02ff */
[----:B------:R-:W2:Y:S01]  /*03c0*/  S2UR UR6, SR_CgaCtaId ;  /* 0x00000000000679c3 */ /* 0x000ea20000008800 */
[----:B------:R-:W-:Y:S01]  /*03d0*/  USHF.L.U32 UR8, UR4, 0x1, URZ ;  /* 0x0000000104087899 */ /* 0x000fe200080006ff */
[----:B01----:R-:W-:-:S04]  /*03e0*/  LOP3.LUT R0, R136, 0xff, RZ, 0xc0, !PT ;  /* 0x000000ff88007812 */ /* 0x003fc800078ec0ff */
[----:B---3--:R-:W-:-:S05]  /*03f0*/  LEA R2, R3, R0, 0x8 ;  /* 0x0000000003027211 */ /* 0x008fca00078e40ff */
[----:B------:R-:W-:Y:S01]  /*0400*/  IMAD R2, R2, UR5, RZ ;  /* 0x0000000502027c24 */ /* 0x000fe2000f8e02ff */
[----:B------:R-:W-:Y:S01]  /*0410*/  UIMAD.WIDE UR4, UR4, 0x2, URZ ;  /* 0x00000002040478a5 */ /* 0x000fe2000f8e02ff */
[C---:B------:R-:W-:Y:S02]  /*0420*/  SHF.L.U32 R13, R135.reuse, 0x4, RZ ;  /* 0x00000004870d7819 */ /* 0x040fe400000006ff */
[C---:B------:R-:W-:Y:S01]  /*0430*/  IMAD.HI R4, R2.reuse, 0x2, RZ ;  /* 0x0000000202047827 */ /* 0x040fe200078e02ff */
[----:B------:R-:W-:Y:S02]  /*0440*/  SHF.L.U32 R3, R2, 0x1, RZ ;  /* 0x0000000102037819 */ /* 0x000fe400000006ff */
[----:B------:R-:W-:Y:S02]  /*0450*/  SHF.L.U32 R9, R135, 0x3, RZ ;  /* 0x0000000387097819 */ /* 0x000fe400000006ff */
[----:B------:R-:W-:Y:S01]  /*0460*/  IADD3 R2, P1, P2, R3, UR8, R6 ;  /* 0x0000000803027c10 */ /* 0x000fe2000fa3e006 */
[----:B------:R-:W-:-:S02]  /*0470*/  IMAD R21, R135, 0x14, RZ ;  /* 0x0000001487157824 */ /* 0x000fc400078e02ff */
[C---:B------:R-:W-:Y:S01]  /*0480*/  IMAD R19, R135.reuse, 0xa, RZ ;  /* 0x0000000a87137824 */ /* 0x040fe200078e02ff */
[----:B------:R-:W-:Y:S01]  /*0490*/  IADD3.X R3, PT, PT, R4, UR5, R7, P1, P2 ;  /* 0x0000000504037c10 */ /* 0x000fe20008fe4407 */
[C---:B------:R-:W-:Y:S01]  /*04a0*/  IMAD R17, R135.reuse, 0x50, RZ ;  /* 0x0000005087117824 */ /* 0x040fe200078e02ff */
[CC--:B------:R-:W-:Y:S01]  /*04b0*/  LEA R12, P4, R135.reuse, R2.reuse, 0x5 ;  /* 0x00000002870c7211 */ /* 0x0c0fe200078828ff */
[C---:B------:R-:W-:Y:S01]  /*04c0*/  IMAD R11, R135.reuse, 0x6, RZ ;  /* 0x00000006870b7824 */ /* 0x040fe200078e02ff */
[CC--:B------:R-:W-:Y:S01]  /*04d0*/  LEA R8, P6, R135.reuse, R2.reuse, 0x4 ;  /* 0x0000000287087211 */ /* 0x0c0fe200078c20ff */
[----:B------:R-:W-:Y:S01]  /*04e0*/  IMAD R27, R135, 0x60, RZ ;  /* 0x00000060871b7824 */ /* 0x000fe200078e02ff */
[-C--:B------:R-:W-:Y:S01]  /*04f0*/  LEA.HI.X.SX32 R13, R13, R3.reuse, 0x1, P4 ;  /* 0x000000030d0d7211 */ /* 0x080fe200020f0eff */
[----:B------:R-:W-:Y:S01]  /*0500*/  IMAD R25, R135, 0x28, RZ ;  /* 0x0000002887197824 */ /* 0x000fe200078e02ff */
[-C--:B------:R-:W-:Y:S01]  /*0510*/  IADD3 R18, P4, PT, R21, R2.reuse, RZ ;  /* 0x0000000215127210 */ /* 0x080fe20007f9e0ff */
[----:B------:R-:W-:Y:S01]  /*0520*/  IMAD R33, R135, 0x18, RZ ;  /* 0x0000001887217824 */ /* 0x000fe200078e02ff */
[----:B------:R-:W-:Y:S01]  /*0530*/  LEA.HI.X.SX32 R9, R9, R3, 0x1, P6 ;  /* 0x0000000309097211 */ /* 0x000fe200030f0eff */
[C---:B------:R-:W-:Y:S01]  /*0540*/  IMAD R39, R135.reuse, 0x30, RZ ;  /* 0x0000003087277824 */ /* 0x040fe200078e02ff */
[C---:B------:R-:W-:Y:S01]  /*0550*/  SHF.L.U32 R15, R135.reuse, 0x5, RZ ;  /* 0x00000005870f7819 */ /* 0x040fe200000006ff */
[C---:B------:R-:W-:Y:S01]  /*0560*/  IMAD R45, R135.reuse, 0x38, RZ ;  /* 0x00000038872d7824 */ /* 0x040fe200078e02ff */
[C---:B------:R-:W-:Y:S01]  /*0570*/  LEA R5, R135.reuse, R135, 0x2 ;  /* 0x0000008787057211 */ /* 0x040fe200078e10ff */
[C---:B------:R-:W-:Y:S01]  /*0580*/  IMAD R31, R135.reuse, 0xc, RZ ;  /* 0x0000000c871f7824 */ /* 0x040fe200078e02ff */
[CC--:B------:R-:W-:Y:S01]  /*0590*/  LEA R14, P2, R135.reuse, R2.reuse, 0x6 ;  /* 0x00000002870e7211 */ /* 0x0c0fe200078430ff */
[----:B------:R-:W-:Y:S01]  /*05a0*/  IMAD R41, R135, 0xe, RZ ;  /* 0x0000000e87297824 */ /* 0x000fe200078e02ff */
[-C--:B------:R-:W-:Y:S01]  /*05b0*/  IADD3 R16, P6, PT, R19, R2.reuse, RZ ;  /* 0x0000000213107210 */ /* 0x080fe20007fde0ff */
[----:B------:R-:W-:Y:S01]  /*05c0*/  IMAD R43, R135, 0x1c, RZ ;  /* 0x0000001c872b7824 */ /* 0x000fe200078e02ff */
[-C--:B------:R-:W-:Y:S01]  /*05d0*/  IADD3 R4, P1, PT, R17, R2.reuse, RZ ;  /* 0x0000000211047210 */ /* 0x080fe20007f3e0ff */
[----:B------:R-:W-:Y:S01]  /*05e0*/  IMAD R189, R135, 0x7e, RZ ;  /* 0x0000007e87bd7824 */ /* 0x000fe200078e02ff */
[----:B------:R-:W-:Y:S01]  /*05f0*/  LEA.HI.X.SX32 R19, R19, R3, 0x1, P4 ;  /* 0x0000000313137211 */ /* 0x000fe200020f0eff */
[C---:B------:R-:W-:Y:S01]  /*0600*/  IMAD R175, R135.reuse, 0x70, RZ ;  /* 0x0000007087af7824 */ /* 0x040fe200078e02ff */
[C---:B------:R-:W-:Y:S01]  /*0610*/  LEA R7, R135.reuse, R135, 0x1 ;  /* 0x0000008787077211 */ /* 0x040fe200078e08ff */
[----:B------:R-:W-:Y:S01]  /*0620*/  IMAD R55, R135, 0x12, RZ ;  /* 0x0000001287377824 */ /* 0x000fe200078e02ff */
[-C--:B------:R-:W-:Y:S01]  /*0630*/  IADD3 R24, P4, PT, R11, R2.reuse, RZ ;  /* 0x000000020b187210 */ /* 0x080fe20007f9e0ff */
[----:B------:R-:W-:Y:S01]  /*0640*/  BAR.SYNC.DEFER_BLOCKING 0x0 ;  /* 0x0000000000007b1d */ /* 0x000fe20000010000 */
[-C--:B------:R-:W-:Y:S01]  /*0650*/  IADD3 R6, P5, PT, R27, R2.reuse, RZ ;  /* 0x000000021b067210 */ /* 0x080fe20007fbe0ff */
[----:B------:R-:W-:Y:S01]  /*0660*/  IMAD R69, R135, 0x42, RZ ;  /* 0x0000004287457824 */ /* 0x000fe200078e02ff */
[-C--:B------:R-:W-:Y:S01]  /*0670*/  LEA.HI.X.SX32 R15, R15, R3.reuse, 0x1, P2 ;  /* 0x000000030f0f7211 */ /* 0x080fe200010f0eff */
[----:B------:R-:W-:Y:S01]  /*0680*/  IMAD R71, R135, 0x44, RZ ;  /* 0x0000004487477824 */ /* 0x000fe200078e02ff */
[-C--:B------:R-:W-:Y:S01]  /*0690*/  LEA.HI.X.SX32 R17, R5, R3.reuse, 0x1, P6 ;  /* 0x0000000305117211 */ /* 0x080fe200030f0eff */
[----:B------:R-:W-:Y:S01]  /*06a0*/  IMAD R61, R135, 0x16, RZ ;  /* 0x00000016873d7824 */ /* 0x000fe200078e02ff */
        /* <DEDUP_REMOVED lines=15> */
[C---:B------:R-:W-:Y:S01]  /*07a0*/  IMAD R57, R135.reuse, 0x13, RZ ;  /* 0x0000001387397824 */ /* 0x040fe200078e02ff */
[C---:B------:R-:W-:Y:S01]  /*07b0*/  SHF.L.U32 R29, R135.reuse, 0x1, RZ ;  /* 0x00000001871d7819 */ /* 0x040fe200000006ff */
[----:B------:R-:W-:Y:S01]  /*07c0*/  IMAD R99, R135, 0x2a, RZ ;  /* 0x0000002a87637824 */ /* 0x000fe200078e02ff */
[-C--:B------:R-:W-:Y:S01]  /*07d0*/  IADD3 R26, P2, PT, R31, R2.reuse, RZ ;  /* 0x000000021f1a7210 */ /* 0x080fe20007f5e0ff */
[----:B------:R-:W-:Y:S01]  /*07e0*/  IMAD R103, R135, 0x2c, RZ ;  /* 0x0000002c87677824 */ /* 0x000fe200078e02ff */
[-C--:B------:R-:W-:Y:S01]  /*07f0*/  LEA.HI.X.SX32 R31, R31, R3.reuse, 0x1, P1 ;  /* 0x000000031f1f7211 */ /* 0x080fe200008f0eff */
[----:B------:R-:W-:Y:S01]  /*0800*/  IMAD R107, R135, 0x2e, RZ ;  /* 0x0000002e876b7824 */ /* 0x000fe200078e02ff */
[----:B------:R-:W-:Y:S01]  /*0810*/  LEA.HI.X.SX32 R33, R33, R3, 0x1, P4 ;  /* 0x0000000321217211 */ /* 0x000fe200020f0eff */
[----:B--2---:R-:W-:Y:S01]  /*0820*/  ULEA UR7, UR6, UR7, 0x18 ;  /* 0x0000000706077291 */ /* 0x004fe2000f8ec0ff */
[CC--:B------:R-:W-:Y:S01]  /*0830*/  LEA R23, R135.reuse, -R135.reuse, 0x3 ;  /* 0x8000008787177211 */ /* 0x0c0fe200078e18ff */
[----:B------:R-:W-:Y:S01]  /*0840*/  IMAD R59, R135, 0x15, RZ ;  /* 0x00000015873b7824 */ /* 0x000fe200078e02ff */
[-C--:B------:R-:W-:Y:S01]  /*0850*/  IADD3 R38, P1, PT, R41, R2.reuse, RZ ;  /* 0x0000000229267210 */ /* 0x080fe20007f3e0ff */
[----:B------:R-:W-:Y:S01]  /*0860*/  IMAD R63, R135, 0x17, RZ ;  /* 0x00000017873f7824 */ /* 0x000fe200078e02ff */
[-C--:B------:R-:W-:Y:S01]  /*0870*/  IADD3 R40, P4, PT, R43, R2.reuse, RZ ;  /* 0x000000022b287210 */ /* 0x080fe20007f9e0ff */
[C---:B------:R-:W-:Y:S01]  /*0880*/  IMAD R113, R135.reuse, 0x32, RZ ;  /* 0x0000003287717824 */ /* 0x040fe200078e02ff */
[C---:B------:R-:W-:Y:S01]  /*0890*/  LEA R67, R135.reuse, -R135, 0x6 ;  /* 0x8000008787437211 */ /* 0x040fe200078e30ff */
[----:B------:R-:W-:Y:S01]  /*08a0*/  IMAD R117, R135, 0x34, RZ ;  /* 0x0000003487757824 */ /* 0x000fe200078e02ff */
[-C--:B------:R-:W-:Y:S01]  /*08b0*/  IADD3 R22, P6, PT, R189, R2.reuse, RZ ;  /* 0x00000002bd167210 */ /* 0x080fe20007fde0ff */
[----:B------:R-:W-:Y:S01]  /*08c0*/  IMAD R121, R135, 0x36, RZ ;  /* 0x0000003687797824 */ /* 0x000fe200078e02ff */
[-C--:B------:R-:W-:Y:S01]  /*08d0*/  LEA.HI.X.SX32 R43, R43, R3.reuse, 0x1, P5 ;  /* 0x000000032b2b7211 */ /* 0x080fe200028f0eff */
[----:B------:R-:W-:Y:S01]  /*08e0*/  IMAD R65, R135, 0x19, RZ ;  /* 0x0000001987417824 */ /* 0x000fe200078e02ff */
[-C--:B------:R-:W-:Y:S01]  /*08f0*/  IADD3 R10, P3, PT, R175, R2.reuse, RZ ;  /* 0x00000002af0a7210 */ /* 0x080fe20007f7e0ff */
[----:B------:R-:W-:Y:S01]  /*0900*/  IMAD R75, R135, 0x1b, RZ ;  /* 0x0000001b874b7824 */ /* 0x000fe200078e02ff */
[----:B------:R-:W-:Y:S01]  /*0910*/  IADD3 R66, P5, PT, R29, R2, RZ ;  /* 0x000000021d427210 */ /* 0x000fe20007fbe0ff */
[----:B------:R-:W-:Y:S01]  /*0920*/  IMAD R127, R135, 0x3a, RZ ;  /* 0x0000003a877f7824 */ /* 0x000fe200078e02ff */
[-C--:B------:R-:W-:Y:S01]  /*0930*/  LEA.HI.X.SX32 R39, R23, R3.reuse, 0x1, P1 ;  /* 0x0000000317277211 */ /* 0x080fe200008f0eff */
[----:B------:R-:W-:Y:S01]  /*0940*/  IMAD R131, R135, 0x3c, RZ ;  /* 0x0000003c87837824 */ /* 0x000fe200078e02ff */
[-C--:B------:R-:W-:Y:S01]  /*0950*/  LEA.HI.X.SX32 R27, R11, R3.reuse, 0x1, P2 ;  /* 0x000000030b1b7211 */ /* 0x080fe200010f0eff */
[----:B------:R-:W-:Y:S01]  /*0960*/  IMAD R133, R135, 0x3e, RZ ;  /* 0x0000003e87857824 */ /* 0x000fe200078e02ff */
[-C--:B------:R-:W-:Y:S01]  /*0970*/  LEA.HI.X.SX32 R23, R67, R3.reuse, 0x1, P6 ;  /* 0x0000000343177211 */ /* 0x080fe200030f0eff */
[----:B------:R-:W0:Y:S01]  /*0980*/  LDS R132, [UR7] ;  /* 0x00000007ff847984 */ /* 0x000e220008000800 */
[-C--:B------:R-:W-:Y:S01]  /*0990*/  LEA.HI.X.SX32 R11, R45, R3.reuse, 0x1, P3 ;  /* 0x000000032d0b7211 */ /* 0x080fe200018f0eff */
[C---:B------:R-:W-:Y:S01]  /*09a0*/  IMAD R137, R135.reuse, 0x46, RZ ;  /* 0x0000004687897824 */ /* 0x040fe200078e02ff */
[C---:B------:R-:W-:Y:S01]  /*09b0*/  LEA.HI.X.SX32 R67, R135.reuse, R3, 0x1, P5 ;  /* 0x0000000387437211 */ /* 0x040fe200028f0eff */
[----:B------:R-:W-:Y:S01]  /*09c0*/  BAR.SYNC.DEFER_BLOCKING 0x0 ;  /* 0x0000000000007b1d */ /* 0x000fe20000010000 */
[----:B------:R-:W-:-:S02]  /*09d0*/  SHF.L.U32 R35, R135, 0x2, RZ ;  /* 0x0000000287237819 */ /* 0x000fc400000006ff */
[C---:B------:R-:W-:Y:S02]  /*09e0*/  LEA R37, R135.reuse, R135, 0x3 ;  /* 0x0000008787257211 */ /* 0x040fe400078e18ff */
[CC--:B------:R-:W-:Y:S01]  /*09f0*/  LEA R68, P3, R135.reuse, R2.reuse, 0x2 ;  /* 0x0000000287447211 */ /* 0x0c0fe200078610ff */
[C---:B------:R-:W-:Y:S01]  /*0a00*/  IMAD R77, R135.reuse, 0x1d, RZ ;  /* 0x0000001d874d7824 */ /* 0x040fe200078e02ff */
[CC--:B------:R-:W-:Y:S01]  /*0a10*/  LEA R70, P6, R135.reuse, R2.reuse, 0x3 ;  /* 0x0000000287467211 */ /* 0x0c0fe200078c18ff */
[----:B------:R-:W-:Y:S01]  /*0a20*/  IMAD R87, R135, 0x23, RZ ;  /* 0x0000002387577824 */ /* 0x000fe200078e02ff */
[-C--:B------:R-:W-:Y:S01]  /*0a30*/  IADD3 R44, P5, PT, R55, R2.reuse, RZ ;  /* 0x00000002372c7210 */ /* 0x080fe20007fbe0ff */
        /* <DEDUP_REMOVED lines=9> */
[----:B------:R-:W-:Y:S01]  /*0ad0*/  LEA.HI.X.SX32 R45, R37, R3, 0x1, P5 ;  /* 0x00000003252d7211 */ /* 0x000fe200028f0eff */
[C---:B------:R-:W-:Y:S01]  /*0ae0*/  IMAD R149, R135.reuse, 0x54, RZ ;  /* 0x0000005487957824 */ /* 0x040fe200078e02ff */
[C---:B------:R-:W-:Y:S01]  /*0af0*/  LEA R51, R135.reuse, -R135, 0x4 ;  /* 0x8000008787337211 */ /* 0x040fe200078e20ff */
        /* <DEDUP_REMOVED lines=13> */
[C---:B------:R-:W-:Y:S01]  /*0bd0*/  LEA R53, R135.reuse, R135, 0x4 ;  /* 0x0000008787357211 */ /* 0x040fe200078e20ff */
        /* <DEDUP_REMOVED lines=39> */
[----:B------:R-:W-:Y:S01]  /*0e50*/  LEA.HI.X.SX32 R41, R41, R3, 0x1, P4 ;  /* 0x0000000329297211 */ /* 0x000fe200020f0eff */
[----:B------:R-:W-:Y:S01]  /*0e60*/  IMAD R187, R135, 0x7c, RZ ;  /* 0x0000007c87bb7824 */ /* 0x000fe200078e02ff */
[-C--:B------:R-:W-:Y:S01]  /*0e70*/  IADD3 R76, P3, PT, R127, R2.reuse, RZ ;  /* 0x000000027f4c7210 */ /* 0x080fe20007f7e0ff */
[----:B------:R-:W-:Y:S01]  /*0e80*/  IMAD R125, R135, 0x39, RZ ;  /* 0x00000039877d7824 */ /* 0x000fe200078e02ff */
[-C--:B------:R-:W-:Y:S01]  /*0e90*/  IADD3 R78, P6, PT, R131, R2.reuse, RZ ;  /* 0x00000002834e7210 */ /* 0x080fe20007fde0ff */
[----:B----4-:R1:W5:Y:S01]  /*0ea0*/  LDG.E.U16 R120, desc[UR18][R2.64] ;  /* 0x0000001202787981 */ /* 0x010362000c1e1500 */
[-C--:B------:R-:W-:Y:S01]  /*0eb0*/  IADD3 R80, P5, PT, R133, R2.reuse, RZ ;  /* 0x0000000285507210 */ /* 0x080fe20007fbe0ff */
[C---:B------:R-:W-:Y:S01]  /*0ec0*/  IMAD R129, R135.reuse, 0x3b, RZ ;  /* 0x0000003b87817824 */ /* 0x040fe200078e02ff */
[----:B------:R-:W-:Y:S01]  /*0ed0*/  LEA R83, R135, R135, 0x5 ;  /* 0x0000008787537211 */ /* 0x000fe200078e28ff */
[----:B------:R-:W2:Y:S01]  /*0ee0*/  LDCU UR4, c[0x0][0x3c8] ;  /* 0x00007900ff0477ac */ /* 0x000ea20008000800 */
[----:B------:R-:W-:Y:S01]  /*0ef0*/  IADD3 R36, P4, PT, R137, R2, RZ ;  /* 0x0000000289247210 */ /* 0x000fe20007f9e0ff */
[----:B------:R-:W5:Y:S01]  /*0f00*/  LDG.E.U16 R7, desc[UR18][R6.64] ;  /* 0x0000001206077981 */ /* 0x000f62000c1e1500 */
[----:B------:R-:W-:-:S02]  /*0f10*/  LEA.HI.X.SX32 R77, R77, R3, 0x1, P3 ;  /* 0x000000034d4d7211 */ /* 0x000fc400018f0eff */
[-C--:B------:R-:W-:Y:S01]  /*0f20*/  LEA.HI.X.SX32 R79, R79, R3.reuse, 0x1, P6 ;  /* 0x000000034f4f7211 */ /* 0x080fe200030f0eff */
[----:B------:R3:W5:Y:S01]  /*0f30*/  LDG.E.U16 R8, desc[UR18][R8.64] ;  /* 0x0000001208087981 */ /* 0x000762000c1e1500 */
[-C--:B------:R-:W-:Y:S02]  /*0f40*/  LEA.HI.X.SX32 R81, R81, R3.reuse, 0x1, P5 ;  /* 0x0000000351517211 */ /* 0x080fe400028f0eff */
[-C--:B------:R-:W-:Y:S01]  /*0f50*/  IADD3 R82, P3, PT, R139, R2.reuse, RZ ;  /* 0x000000028b527210 */ /* 0x080fe20007f7e0ff */
[----:B------:R-:W5:Y:S01]  /*0f60*/  LDG.E.U16 R12, desc[UR18][R12.64] ;  /* 0x000000120c0c7981 */ /* 0x000f62000c1e1500 */
[-C--:B------:R-:W-:Y:S02]  /*0f70*/  IADD3 R84, P6, PT, R141, R2.reuse, RZ ;  /* 0x000000028d547210 */ /* 0x080fe40007fde0ff */
[----:B------:R-:W-:Y:S01]  /*0f80*/  IADD3 R86, P5, PT, R143, R2, RZ ;  /* 0x000000028f567210 */ /* 0x000fe20007fbe0ff */
[----:B------:R-:W5:Y:S01]  /*0f90*/  LDG.E.U16 R14, desc[UR18][R14.64] ;  /* 0x000000120e0e7981 */ /* 0x000f62000c1e1500 */
[----:B------:R-:W-:-:S02]  /*0fa0*/  LEA.HI.X.SX32 R29, R83, R3, 0x1, P2 ;  /* 0x00000003531d7211 */ /* 0x000fc400010f0eff */
[-C--:B------:R-:W-:Y:S01]  /*0fb0*/  LEA.HI.X.SX32 R35, R85, R3.reuse, 0x1, P1 ;  /* 0x0000000355237211 */ /* 0x080fe200008f0eff */
[----:B------:R-:W5:Y:S01]  /*0fc0*/  LDG.E.U16 R16, desc[UR18][R16.64] ;  /* 0x0000001210107981 */ /* 0x000f62000c1e1500 */
        /* <DEDUP_REMOVED lines=46> */
[-C--:B------:R-:W-:Y:S01]  /*12b0*/  LEA.HI.X.SX32 R113, R119, R3.reuse, 0x1, P2 ;  /* 0x0000000377717211 */ /* 0x080fe200010f0eff */
[----:B------:R-:W5:Y:S01]  /*12c0*/  LDG.E.U16 R46, desc[UR18][R46.64] ;  /* 0x000000122e2e7981 */ /* 0x000f62000c1e1500 */
[-C--:B------:R-:W-:Y:S02]  /*12d0*/  LEA.HI.X.SX32 R115, R121, R3.reuse, 0x1, P1 ;  /* 0x0000000379737211 */ /* 0x080fe400008f0eff */
[----:B------:R-:W-:Y:S01]  /*12e0*/  LEA.HI.X.SX32 R117, R123, R3, 0x1, P4 ;  /* 0x000000037b757211 */ /* 0x000fe200020f0eff */
[----:B------:R2:W5:Y:S01]  /*12f0*/  LDG.E.U16 R121, desc[UR18][R4.64] ;  /* 0x0000001204797981 */ /* 0x000562000c1e1500 */
[----:B------:R-:W-:-:S02]  /*1300*/  IADD3 R118, P3, PT, R177, R2, RZ ;  /* 0x00000002b1767210 */ /* 0x000fc40007f7e0ff */
[-C--:B------:R-:W-:Y:S01]  /*1310*/  IADD3 R122, P6, PT, R179, R2.reuse, RZ ;  /* 0x00000002b37a7210 */ /* 0x080fe20007fde0ff */
[----:B------:R4:W5:Y:S01]  /*1320*/  LDG.E.U16 R48, desc[UR18][R48.64] ;  /* 0x0000001230307981 */ /* 0x000962000c1e1500 */
[-C--:B------:R-:W-:Y:S02]  /*1330*/  IADD3 R124, P5, PT, R181, R2.reuse, RZ ;  /* 0x00000002b57c7210 */ /* 0x080fe40007fbe0ff */
[-C--:B------:R-:W-:Y:S01]  /*1340*/  IADD3 R126, P2, PT, R183, R2.reuse, RZ ;  /* 0x00000002b77e7210 */ /* 0x080fe20007f5e0ff */
[----:B------:R4:W5:Y:S01]  /*1350*/  LDG.E.U16 R50, desc[UR18][R50.64] ;  /* 0x0000001232327981 */ /* 0x000962000c1e1500 */
[-C--:B------:R-:W-:Y:S02]  /*1360*/  IADD3 R128, P1, PT, R185, R2.reuse, RZ ;  /* 0x00000002b9807210 */ /* 0x080fe40007f3e0ff */
[----:B------:R-:W-:Y:S01]  /*1370*/  IADD3 R130, P4, PT, R187, R2, RZ ;  /* 0x00000002bb827210 */ /* 0x000fe20007f9e0ff */
[----:B-1----:R-:W-:Y:S01]  /*1380*/  IMAD R2, R135, 0x3d, RZ ;  /* 0x0000003d87027824 */ /* 0x002fe200078e02ff */
[-C--:B------:R-:W-:Y:S01]  /*1390*/  LEA.HI.X.SX32 R119, R125, R3.reuse, 0x1, P3 ;  /* 0x000000037d777211 */ /* 0x080fe200018f0eff */
[----:B------:R-:W1:Y:S01]  /*13a0*/  LDC.64 R134, c[0x0][0x388] ;  /* 0x0000e200ff867b82 */ /* 0x000e620000000a00 */
[-C--:B------:R-:W-:Y:S01]  /*13b0*/  LEA.HI.X.SX32 R123, R127, R3.reuse, 0x1, P6 ;  /* 0x000000037f7b7211 */ /* 0x080fe200030f0eff */
[----:B------:R4:W5:Y:S01]  /*13c0*/  LDG.E.U16 R52, desc[UR18][R52.64] ;  /* 0x0000001234347981 */ /* 0x000962000c1e1500 */
[----:B------:R-:W-:-:S02]  /*13d0*/  LEA.HI.X.SX32 R125, R129, R3, 0x1, P5 ;  /* 0x00000003817d7211 */ /* 0x000fc400028f0eff */
[-C--:B------:R-:W-:Y:S01]  /*13e0*/  LEA.HI.X.SX32 R127, R131, R3.reuse, 0x1, P2 ;  /* 0x00000003837f7211 */ /* 0x080fe200010f0eff */
[----:B------:R4:W5:Y:S01]  /*13f0*/  LDG.E.U16 R54, desc[UR18][R54.64] ;  /* 0x0000001236367981 */ /* 0x000962000c1e1500 */
[-C--:B------:R-:W-:Y:S02]  /*1400*/  LEA.HI.X.SX32 R129, R2, R3.reuse, 0x1, P1 ;  /* 0x0000000302817211 */ /* 0x080fe400008f0eff */
[----:B------:R-:W-:Y:S01]  /*1410*/  LEA.HI.X.SX32 R131, R133, R3, 0x1, P4 ;  /* 0x0000000385837211 */ /* 0x000fe200020f0eff */
[----:B------:R4:W5:Y:S01]  /*1420*/  LDG.E.U16 R56, desc[UR18][R56.64] ;  /* 0x0000001238387981 */ /* 0x000962000c1e1500 */
[----:B------:R-:W1:Y:S01]  /*1430*/  LDC.64 R2, c[0x0][0x3c0] ;  /* 0x0000f000ff027b82 */ /* 0x000e620000000a00 */
[----:B------:R-:W-:Y:S02]  /*1440*/  LOP3.LUT R221, R136, 0x3f, RZ, 0xc0, !PT ;  /* 0x0000003f88dd7812 */ /* 0x000fe400078ec0ff */
[----:B---3--:R-:W-:Y:S01]  /*1450*/  SHF.R.U32.HI R9, RZ, 0x5, R136 ;  /* 0x00000005ff097819 */ /* 0x008fe20000011688 */
[----:B------:R4:W5:Y:S02]  /*1460*/  LDG.E.U16 R58, desc[UR18][R58.64] ;  /* 0x000000123a3a7981 */ /* 0x000964000c1e1500 */
[C---:B--2---:R-:W-:Y:S01]  /*1470*/  IMAD R4, R221.reuse, UR4, RZ ;  /* 0x00000004dd047c24 */ /* 0x044fe2000f8e02ff */
[----:B0-----:R-:W-:Y:S01]  /*1480*/  R2UR UR8, R132 ;  /* 0x00000000840872ca */ /* 0x001fe200000e0000 */
[----:B------:R4:W5:Y:S03]  /*1490*/  LDG.E.U16 R60, desc[UR18][R60.64] ;  /* 0x000000123c3c7981 */ /* 0x000966000c1e1500 */
[C---:B------:R-:W-:Y:S01]  /*14a0*/  SHF.L.U32 R6, R4.reuse, 0x1, RZ ;  /* 0x0000000104067819 */ /* 0x040fe200000006ff */
[----:B------:R-:W-:Y:S01]  /*14b0*/  IMAD.HI R4, R4, 0x2, RZ ;  /* 0x0000000204047827 */ /* 0x000fe200078e02ff */
[----:B------:R-:W-:Y:S01]  /*14c0*/  SHF.L.U32 R221, R221, 0x1, RZ ;  /* 0x00000001dddd7819 */ /* 0x000fe200000006ff */
[----:B------:R4:W5:Y:S04]  /*14d0*/  LDG.E.U16 R62, desc[UR18][R62.64] ;  /* 0x000000123e3e7981 */ /* 0x000968000c1e1500 */
[----:B------:R4:W5:Y:S04]  /*14e0*/  LDG.E.U16 R64, desc[UR18][R64.64] ;  /* 0x0000001240407981 */ /* 0x000968000c1e1500 */
[----:B------:R4:W5:Y:S01]  /*14f0*/  LDG.E.U16 R72, desc[UR18][R72.64] ;  /* 0x0000001248487981 */ /* 0x000962000c1e1500 */
[----:B-1----:R-:W-:-:S03]  /*1500*/  IMAD R2, R2, UR9, RZ ;  /* 0x0000000902027c24 */ /* 0x002fc6000f8e02ff */
[----:B------:R4:W5:Y:S02]  /*1510*/  LDG.E.U16 R74, desc[UR18][R74.64] ;  /* 0x000000124a4a7981 */ /* 0x000964000c1e1500 */
[C---:B------:R-:W-:Y:S01]  /*1520*/  SHF.L.U32 R5, R2.reuse, 0x1, RZ ;  /* 0x0000000102057819 */ /* 0x040fe200000006ff */
[----:B------:R-:W-:Y:S01]  /*1530*/  IMAD.HI R2, R2, 0x2, RZ ;  /* 0x0000000202027827 */ /* 0x000fe200078e02ff */
[----:B------:R4:W5:Y:S02]  /*1540*/  LDG.E.U16 R76, desc[UR18][R76.64] ;  /* 0x000000124c4c7981 */ /* 0x000964000c1e1500 */
[----:B------:R-:W-:Y:S02]  /*1550*/  IADD3 R215, P1, P2, R6, R134, R5 ;  /* 0x0000008606d77210 */ /* 0x000fe40007a3e005 */
[----:B------:R-:W-:Y:S01]  /*1560*/  LOP3.LUT R6, R136, 0xc0, RZ, 0xc0, !PT ;  /* 0x000000c088067812 */ /* 0x000fe200078ec0ff */
[----:B------:R4:W5:Y:S01]  /*1570*/  LDG.E.U16 R78, desc[UR18][R78.64] ;  /* 0x000000124e4e7981 */ /* 0x000962000c1e1500 */
[----:B------:R-:W-:-:S03]  /*1580*/  R2UR UR20, R9 ;  /* 0x00000000091472ca */ /* 0x000fc600000e0000 */
[----:B------:R4:W5:Y:S01]  /*1590*/  LDG.E.U16 R80, desc[UR18][R80.64] ;  /* 0x0000001250507981 */ /* 0x000962000c1e1500 */
[----:B------:R-:W-:-:S03]  /*15a0*/  IADD3.X R45, PT, PT, R4, R135, R2, P1, P2 ;  /* 0x00000087042d7210 */ /* 0x000fc60000fe4402 */
[----:B------:R4:W5:Y:S01]  /*15b0*/  LDG.E.U16 R28, desc[UR18][R28.64] ;  /* 0x000000121c1c7981 */ /* 0x000962000c1e1500 */
[----:B------:R-:W-:-:S03]  /*15c0*/  LEA R5, R6, R221, 0x7 ;  /* 0x000000dd06057211 */ /* 0x000fc600078e38ff */
[----:B------:R4:W5:Y:S04]  /*15d0*/  LDG.E.U16 R34, desc[UR18][R34.64] ;  /* 0x0000001222227981 */ /* 0x000968000c1e1500 */
        /* <DEDUP_REMOVED lines=24> */
[----:B------:R4:W5:Y:S01]  /*1760*/  LDG.E.U16 R130, desc[UR18][R130.64] ;  /* 0x0000001282827981 */ /* 0x000962000c1e1500 */
[----:B------:R-:W-:Y:S05]  /*1770*/  @P0 BRA `(.L_x_5) ;  /* 0x0000000000180947 */ /* 0x000fea0003800000 */
[----:B------:R-:W-:Y:S01]  /*1780*/  ELECT P1, URZ, PT ;  /* 0x0000000000ff782f */ /* 0x000fe20003820000 */
[----:B------:R-:W-:Y:S01]  /*1790*/  HFMA2 R2, -RZ, RZ, 0, 5.9604644775390625e-08 ;  /* 0x00000001ff027431 */ /* 0x000fe200000001ff */
[----:B------:R-:W-:Y:S01]  /*17a0*/  UMOV UR4, 0x40 ;  /* 0x0000004000047882 */ /* 0x000fe20000000000 */
[----:B------:R-:W-:Y:S01]  /*17b0*/  UVIRTCOUNT.DEALLOC.SMPOOL 0x80 ;  /* 0x000000800000784c */ /* 0x000fe20000000000 */
[----:B------:R-:W-:-:S09]  /*17c0*/  ULEA UR4, UR6, UR4, 0x18 ;  /* 0x0000000406047291 */ /* 0x000fd2000f8ec0ff */
[----:B------:R0:W-:Y:S03]  /*17d0*/  @P1 STS.U8 [UR4], R2 ;  /* 0x00000002ff001988 */ /* 0x0001e60008000004 */
.L_x_5:
[----:B0-----:R-:W-:Y:S01]  /*17e0*/  SHF.R.U32.HI R2, RZ, 0x6, R136 ;  /* 0x00000006ff027819 */ /* 0x001fe20000011688 */
[----:B-----5:R0:W-:Y:S01]  /*17f0*/  STS.U16 [R5+UR7+0x400], R8 ;  /* 0x0004000805007988 */ /* 0x0201e20008000407 */
[----:B------:R-:W-:Y:S01]  /*1800*/  USHF.L.U32 UR4, UR20, 0x15, URZ ;  /* 0x0000001514047899 */ /* 0x000fe200080006ff */
[C---:B------:R-:W-:Y:S01]  /*1810*/  LOP3.LUT R9, R5.reuse, 0x10, RZ, 0x3c, !PT ;  /* 0x0000001005097812 */ /* 0x040fe200078e3cff */
[----:B------:R-:W-:Y:S01]  /*1820*/  ULOP3.LUT UR12, UR20, 0x4, URZ, 0xc0, !UPT ;  /* 0x00000004140c7892 */ /* 0x000fe2000f8ec0ff */
[----:B------:R-:W-:Y:S01]  /*1830*/  SGXT.U32 R2, R2, 0x2 ;  /* 0x000000020202781a */ /* 0x000fe20000000000 */
[----:B------:R1:W-:Y:S01]  /*1840*/  STS.U16 [R5+UR7+0x1c00], R10 ;  /* 0x001c000a05007988 */ /* 0x0003e20008000407 */
[----:B------:R-:W-:Y:S01]  /*1850*/  ULOP3.LUT UR6, UR4, 0x600000, URZ, 0xc0, !UPT ;  /* 0x0060000004067892 */ /* 0x000fe2000f8ec0ff */
[----:B------:R-:W-:Y:S01]  /*1860*/  LOP3.LUT R11, R5, 0x20, RZ, 0x3c, !PT ;  /* 0x00000020050b7812 */ /* 0x000fe200078e3cff */
[----:B------:R-:W-:Y:S01]  /*1870*/  UMOV UR13, 0x1 ;  /* 0x00000001000d7882 */ /* 0x000fe20000000000 */
[----:B------:R-:W-:Y:S01]  /*1880*/  IMAD R2, R2, R3, RZ ;  /* 0x0000000302027224 */ /* 0x000fe200078e02ff */
[----:B------:R2:W-:Y:S01]  /*1890*/  STS.U16 [R5+UR7+0x1800], R7 ;  /* 0x0018000705007988 */ /* 0x0005e20008000407 */
[----:B------:R-:W-:Y:S01]  /*18a0*/  ULEA UR9, UR12, UR6, 0x4 ;  /* 0x000000060c097291 */ /* 0x000fe2000f8e20ff */
[----:B------:R-:W-:Y:S01]  /*18b0*/  LOP3.LUT P1, RZ, R136, 0xff, RZ, 0xc0, !PT ;  /* 0x000000ff88ff7812 */ /* 0x000fe2000782c0ff */
[----:B------:R-:W-:Y:S01]  /*18c0*/  UIADD3 UR10, UPT, UPT, UR7, 0x14000, URZ ;  /* 0x00014000070a7890 */ /* 0x000fe2000fffe0ff */
[C---:B------:R-:W-:Y:S01]  /*18d0*/  LEA R4, R3.reuse, R2, 0x2 ;  /* 0x0000000203047211 */ /* 0x040fe200078e10ff */
[----:B------:R-:W-:Y:S01]  /*18e0*/  STS.U16 [R5+UR7+0x800], R12 ;  /* 0x0008000c05007988 */ /* 0x000fe20008000407 */
[-C--:B------:R-:W-:Y:S01]  /*18f0*/  LEA R164, P3, R2, R215.reuse, 0x1 ;  /* 0x000000d702a47211 */ /* 0x080fe200078608ff */
[----:B------:R-:W-:Y:S01]  /*1900*/  UIADD3 UR9, UPT, UPT, UR8, UR9, URZ ;  /* 0x0000000908097290 */ /* 0x000fe2000fffe0ff */
[C---:B0-----:R-:W-:Y:S01]  /*1910*/  LEA R8, R3.reuse, R4, 0x2 ;  /* 0x0000000403087211 */ /* 0x041fe200078e10ff */
[----:B------:R-:W-:Y:S01]  /*1920*/  STS.U16 [R5+UR7+0x1000], R14 ;  /* 0x0010000e05007988 */ /* 0x000fe20008000407 */
[----:B------:R-:W-:Y:S01]  /*1930*/  LEA R148, P4, R4, R215, 0x1 ;  /* 0x000000d704947211 */ /* 0x000fe200078808ff */
[----:B------:R-:W0:Y:S01]  /*1940*/  LDCU UR14, c[0x0][0x3f0] ;  /* 0x00007e00ff0e77ac */ /* 0x000e220008000800 */
[C---:B-1----:R-:W-:Y:S01]  /*1950*/  LEA R10, R3.reuse, R8, 0x2 ;  /* 0x00000008030a7211 */ /* 0x042fe200078e10ff */
[----:B------:R-:W-:Y:S01]  /*1960*/  STS.U16 [R5+UR7+0x1400], R121 ;  /* 0x0014007905007988 */ /* 0x000fe20008000407 */
[----:B------:R-:W-:Y:S01]  /*1970*/  LEA.HI.X.SX32 R165, R2, R45, 0x1, P3 ;  /* 0x0000002d02a57211 */ /* 0x000fe200018f0eff */
[----:B------:R-:W-:Y:S01]  /*1980*/  VOTEU.ALL UP0, P1 ;  /* 0x0000000000ff7886 */ /* 0x000fe20000800000 */
[C---:B------:R-:W-:Y:S01]  /*1990*/  LEA R2, R3.reuse, R10, 0x2 ;  /* 0x0000000a03027211 */ /* 0x040fe200078e10ff */
[----:B------:R-:W-:Y:S01]  /*19a0*/  STS.U16 [R5+UR7+0xc00], R32 ;  /* 0x000c002005007988 */ /* 0x000fe20008000407 */
[----:B------:R-:W-:Y:S01]  /*19b0*/  LEA R162, P3, R8, R215, 0x1 ;  /* 0x000000d708a27211 */ /* 0x000fe200078608ff */
[----:B------:R-:W-:Y:S01]  /*19c0*/  VOTEU.ALL UP1, P1 ;  /* 0x0000000000ff7886 */ /* 0x000fe20000820000 */
[-C--:B------:R-:W-:Y:S01]  /*19d0*/  LEA.HI.X.SX32 R149, R4, R45.reuse, 0x1, P4 ;  /* 0x0000002d04957211 */ /* 0x080fe200020f0eff */
[----:B------:R-:W-:Y:S01]  /*19e0*/  STS.U16 [R5+UR7], R120 ;  /* 0x0000007805007988 */ /* 0x000fe20008000407 */
[C---:B------:R-:W-:Y:S01]  /*19f0*/  LEA R4, R3.reuse, R2, 0x2 ;  /* 0x0000000203047211 */ /* 0x040fe200078e10ff */
[----:B------:R-:W1:Y:S01]  /*1a00*/  LDC R47, c[0x0][0x3d8] ;  /* 0x0000f600ff2f7b82 */ /* 0x000e620000000800 */
[----:B------:R-:W-:Y:S01]  /*1a10*/  LEA.HI.X.SX32 R163, R8, R45, 0x1, P3 ;  /* 0x0000002d08a37211 */ /* 0x000fe200018f0eff */
[----:B------:R-:W-:Y:S01]  /*1a20*/  STS.U16 [R9+UR7+0x80], R66 ;  /* 0x0000804209007988 */ /* 0x000fe20008000407 */
[-C--:B------:R-:W-:Y:S01]  /*1a30*/  LEA R146, P3, R10, R215.reuse, 0x1 ;  /* 0x000000d70a927211 */ /* 0x080fe200078608ff */
[----:B------:R-:W3:Y:S01]  /*1a40*/  LDCU.64 UR24, c[0x0][0x3d0] ;  /* 0x00007a00ff1877ac */ /* 0x000ee20008000a00 */
[----:B------:R-:W-:Y:S01]  /*1a50*/  LEA R160, P4, R2, R215, 0x1 ;  /* 0x000000d702a07211 */ /* 0x000fe200078808ff */
[----:B------:R-:W-:Y:S01]  /*1a60*/  STS.U16 [R9+UR7+0x480], R44 ;  /* 0x0004802c09007988 */ /* 0x000fe20008000407 */
[----:B------:R-:W-:-:S02]  /*1a70*/  LEA R8, R3, R4, 0x2 ;  /* 0x0000000403087211 */ /* 0x000fc400078e10ff */
[----:B------:R-:W-:Y:S01]  /*1a80*/  PRMT R21, RZ, 0x7610, R21 ;  /* 0x00007610ff157816 */ /* 0x000fe20000000015 */
[----:B------:R-:W-:Y:S01]  /*1a90*/  STS.U16 [R9+UR7+0x880], R52 ;  /* 0x0008803409007988 */ /* 0x000fe20008000407 */
[----:B------:R-:W-:Y:S02]  /*1aa0*/  LEA.HI.X.SX32 R147, R10, R45, 0x1, P3 ;  /* 0x0000002d0a937211 */ /* 0x000fe400018f0eff */
[----:B------:R-:W-:Y:S01]  /*1ab0*/  PRMT R17, RZ, 0x7610, R17 ;  /* 0x00007610ff117816 */ /* 0x000fe20000000011 */
[----:B------:R-:W-:Y:S01]  /*1ac0*/  STS.U16 [R9+UR7+0xc80], R64 ;  /* 0x000c804009007988 */ /* 0x000fe20008000407 */
[----:B------:R-:W-:Y:S02]  /*1ad0*/  LEA R144, P3, R4, R215, 0x1 ;  /* 0x000000d704907211 */ /* 0x000fe400078608ff */
[----:B------:R-:W-:Y:S01]  /*1ae0*/  PRMT R13, RZ, 0x7610, R13 ;  /* 0x00007610ff0d7816 */ /* 0x000fe2000000000d */
[----:B------:R-:W-:Y:S01]  /*1af0*/  STS.U16 [R9+UR7+0x1080], R28 ;  /* 0x0010801c09007988 */ /* 0x000fe20008000407 */
[----:B------:R-:W-:-:S02]  /*1b00*/  LEA.HI.X.SX32 R161, R2, R45, 0x1, P4 ;  /* 0x0000002d02a17211 */ /* 0x000fc400020f0eff */
[----:B------:R-:W-:Y:S01]  /*1b10*/  PRMT R23, RZ, 0x7610, R23 ;  /* 0x00007610ff177816 */ /* 0x000fe20000000017 */
[----:B------:R-:W-:Y:S01]  /*1b20*/  STS.U16 [R9+UR7+0x1480], R90 ;  /* 0x0014805a09007988 */ /* 0x000fe20008000407 */
[C---:B------:R-:W-:Y:S02]  /*1b30*/  LEA R2, R3.reuse, R8, 0x2 ;  /* 0x0000000803027211 */ /* 0x040fe400078e10ff */
[----:B------:R-:W-:Y:S01]  /*1b40*/  PRMT R25, RZ, 0x7610, R25 ;  /* 0x00007610ff197816 */ /* 0x000fe20000000019 */
[----:B------:R-:W-:Y:S01]  /*1b50*/  STS.U16 [R9+UR7+0x1880], R104 ;  /* 0x0018806809007988 */ /* 0x000fe20008000407 */
[----:B------:R-:W-:Y:S02]  /*1b60*/  LEA.HI.X.SX32 R145, R4, R45, 0x1, P3 ;  /* 0x0000002d04917211 */ /* 0x000fe400018f0eff */
[----:B------:R-:W-:Y:S01]  /*1b70*/  PRMT R27, RZ, 0x7610, R27 ;  /* 0x00007610ff1b7816 */ /* 0x000fe2000000001b */
[----:B------:R4:W-:Y:S01]  /*1b80*/  STS.U16 [R9+UR7+0x1c80], R118 ;  /* 0x001c807609007988 */ /* 0x0009e20008000407 */
[----:B------:R-:W-:-:S02]  /*1b90*/  LEA R4, R3, R2, 0x2 ;  /* 0x0000000203047211 */ /* 0x000fc400078e10ff */
[----:B----4-:R-:W-:Y:S01]  /*1ba0*/  PRMT R29, RZ, 0x7610, R29 ;  /* 0x00007610ff1d7816 */ /* 0x010fe2000000001d */
[----:B------:R-:W-:Y:S01]  /*1bb0*/  STS.U16 [R11+UR7+0x100], R68 ;  /* 0x000100440b007988 */ /* 0x000fe20008000407 */
[-C--:B------:R-:W-:Y:S02]  /*1bc0*/  LEA R158, P3, R8, R215.reuse, 0x1 ;  /* 0x000000d7089e7211 */ /* 0x080fe400078608ff */
[----:B------:R-:W-:Y:S01]  /*1bd0*/  PRMT R31, RZ, 0x7610, R31 ;  /* 0x00007610ff1f7816 */ /* 0x000fe2000000001f */
[----:B------:R-:W-:Y:S01]  /*1be0*/  STS.U16 [R11+UR7+0x500], R18 ;  /* 0x000500120b007988 */ /* 0x000fe20008000407 */
[----:B------:R-:W-:Y:S02]  /*1bf0*/  LEA R142, P4, R2, R215, 0x1 ;  /* 0x000000d7028e7211 */ /* 0x000fe400078808ff */
[----:B------:R-:W-:Y:S01]  /*1c00*/  PRMT R33, RZ, 0x7610, R33 ;  /* 0x00007610ff217816 */ /* 0x000fe20000000021 */
        /* <DEDUP_REMOVED lines=15> */
[----:B------:R4:W-:Y:S01]  /*1d00*/  STS.U16 [R11+UR7+0x1d00], R122 ;  /* 0x001d007a0b007988 */ /* 0x0009e20008000407 */
[----:B------:R-:W-:Y:S02]  /*1d10*/  LEA.HI.X.SX32 R157, R4, R45, 0x1, P3 ;  /* 0x0000002d049d7211 */ /* 0x000fe400018f0eff */
[----:B------:R-:W-:Y:S01]  /*1d20*/  PRMT R15, RZ, 0x7610, R15 ;  /* 0x00007610ff0f7816 */ /* 0x000fe2000000000f */
[----:B------:R-:W-:Y:S01]  /*1d30*/  STTM.x64 tmem[UR9], RZ ;  /* 0x000000ff000079ed */ /* 0x000fe20008340009 */
[----:B------:R-:W-:-:S02]  /*1d40*/  LEA R4, R3, R2, 0x2 ;  /* 0x0000000203047211 */ /* 0x000fc400078e10ff */
[----:B------:R-:W-:Y:S02]  /*1d50*/  PRMT R19, RZ, 0x7610, R19 ;  /* 0x00007610ff137816 */ /* 0x000fe40000000013 */
[----:B------:R-:W-:Y:S01]  /*1d60*/  SHF.L.U32 R0, R0, 0x1, RZ ;  /* 0x0000000100007819 */ /* 0x000fe200000006ff */
[----:B------:R-:W3:Y:S01]  /*1d70*/  S2UR UR11, SR_CTAID.Y ;  /* 0x00000000000b79c3 */ /* 0x000ee20000002600 */
[C---:B------:R-:W-:Y:S01]  /*1d80*/  LEA R140, P4, R10.reuse, R215, 0x1 ;  /* 0x000000d70a8c7211 */ /* 0x040fe200078808ff */
[----:B------:R-:W-:Y:S01]  /*1d90*/  STL.64 [R1+0x78], R164 ;  /* 0x000078a401007387 */ /* 0x000fe20000100a00 */
[----:B------:R-:W-:Y:S01]  /*1da0*/  LEA R8, R3, R4, 0x2 ;  /* 0x0000000403087211 */ /* 0x000fe200078e10ff */
[----:B------:R-:W0:Y:S01]  /*1db0*/  LDCU UR60, c[0x0][0x3a8] ;  /* 0x00007500ff3c77ac */ /* 0x000e220008000800 */
[----:B------:R-:W-:Y:S01]  /*1dc0*/  LEA.HI.X.SX32 R141, R10, R45, 0x1, P4 ;  /* 0x0000002d0a8d7211 */ /* 0x000fe200020f0eff */
[----:B------:R-:W-:Y:S01]  /*1dd0*/  STL.64 [R1+0x70], R148 ;  /* 0x0000709401007387 */ /* 0x000fe20000100a00 */
[----:B------:R-:W-:-:S02]  /*1de0*/  LEA R154, P3, R2, R215, 0x1 ;  /* 0x000000d7029a7211 */ /* 0x000fc400078608ff */
[C---:B------:R-:W-:Y:S01]  /*1df0*/  LEA R10, R3.reuse, R8, 0x2 ;  /* 0x00000008030a7211 */ /* 0x040fe200078e10ff */
[----:B------:R-:W-:Y:S01]  /*1e00*/  STL.64 [R1+0x68], R162 ;  /* 0x000068a201007387 */ /* 0x000fe20000100a00 */
[----:B------:R-:W-:Y:S02]  /*1e10*/  LEA R138, P4, R4, R215, 0x1 ;  /* 0x000000d7048a7211 */ /* 0x000fe400078808ff */
[----:B------:R-:W-:Y:S01]  /*1e20*/  LEA.HI.X.SX32 R155, R2, R45, 0x1, P3 ;  /* 0x0000002d029b7211 */ /* 0x000fe200018f0eff */
[----:B------:R-:W-:Y:S01]  /*1e30*/  STL.64 [R1+0x60], R146 ;  /* 0x0000609201007387 */ /* 0x000fe20000100a00 */
[----:B------:R-:W-:Y:S02]  /*1e40*/  LEA R2, R3, R10, 0x2 ;  /* 0x0000000a03027211 */ /* 0x000fe400078e10ff */
[-C--:B------:R-:W-:Y:S01]  /*1e50*/  LEA R134, P3, R10, R215.reuse, 0x1 ;  /* 0x000000d70a867211 */ /* 0x080fe200078608ff */
[----:B------:R-:W-:Y:S01]  /*1e60*/  STL.64 [R1+0x58], R160 ;  /* 0x000058a001007387 */ /* 0x000fe20000100a00 */
[----:B------:R-:W-:-:S02]  /*1e70*/  LEA R152, P5, R8, R215, 0x1 ;  /* 0x000000d708987211 */ /* 0x000fc400078a08ff */
[-C--:B------:R-:W-:Y:S01]  /*1e80*/  LEA.HI.X.SX32 R139, R4, R45.reuse, 0x1, P4 ;  /* 0x0000002d048b7211 */ /* 0x080fe200020f0eff */
[----:B------:R-:W-:Y:S01]  /*1e90*/  STL.64 [R1+0x50], R144 ;  /* 0x0000509001007387 */ /* 0x000fe20000100a00 */
[----:B------:R-:W-:Y:S02]  /*1ea0*/  LEA R4, R3, R2, 0x2 ;  /* 0x0000000203047211 */ /* 0x000fe400078e10ff */
[-C--:B------:R-:W-:Y:S02]  /*1eb0*/  LEA.HI.X.SX32 R135, R10, R45.reuse, 0x1, P3 ;  /* 0x0000002d0a877211 */ /* 0x080fe400018f0eff */
[C---:B--2---:R-:W-:Y:S02]  /*1ec0*/  LOP3.LUT R7, R5.reuse, 0x30, RZ, 0x3c, !PT ;  /* 0x0000003005077812 */ /* 0x044fe400078e3cff */
[C---:B------:R-:W-:Y:S02]  /*1ed0*/  LOP3.LUT R9, R5.reuse, 0x40, RZ, 0x3c, !PT ;  /* 0x0000004005097812 */ /* 0x040fe400078e3cff */
[----:B----4-:R-:W-:Y:S01]  /*1ee0*/  LOP3.LUT R11, R5, 0x50, RZ, 0x3c, !PT ;  /* 0x00000050050b7812 */ /* 0x010fe200078e3cff */
[----:B------:R2:W-:Y:S01]  /*1ef0*/  STS.U16 [R7+UR7+0x180], R24 ;  /* 0x0001801807007988 */ /* 0x0005e20008000407 */
[----:B------:R-:W-:-:S02]  /*1f00*/  LEA.HI.X.SX32 R153, R8, R45, 0x1, P5 ;  /* 0x0000002d08997211 */ /* 0x000fc400028f0eff */
[-C--:B------:R-:W-:Y:S01]  /*1f10*/  LEA R150, P3, R2, R215.reuse, 0x1 ;  /* 0x000000d702967211 */ /* 0x080fe200078608ff */
[----:B------:R-:W-:Y:S01]  /*1f20*/  STS.U16 [R7+UR7+0x580], R46 ;  /* 0x0005802e07007988 */ /* 0x000fe20008000407 */
[C---:B------:R-:W-:Y:S02]  /*1f30*/  LEA R8, R3.reuse, R4, 0x2 ;  /* 0x0000000403087211 */ /* 0x040fe400078e10ff */
[----:B------:R-:W-:Y:S01]  /*1f40*/  LEA R132, P4, R4, R215, 0x1 ;  /* 0x000000d704847211 */ /* 0x000fe200078808ff */
[----:B------:R-:W-:Y:S01]  /*1f50*/  STS.U16 [R7+UR7+0x980], R56 ;  /* 0x0009803807007988 */ /* 0x000fe20008000407 */
[----:B------:R-:W-:Y:S02]  /*1f60*/  LEA.HI.X.SX32 R151, R2, R45, 0x1, P3 ;  /* 0x0000002d02977211 */ /* 0x000fe400018f0eff */
[----:B------:R-:W-:Y:S01]  /*1f70*/  LEA R2, R3, R8, 0x2 ;  /* 0x0000000803027211 */ /* 0x000fe200078e10ff */
[----:B------:R-:W-:Y:S01]  /*1f80*/  STS.U16 [R7+UR7+0xd80], R74 ;  /* 0x000d804a07007988 */ /* 0x000fe20008000407 */
[----:B------:R-:W-:-:S02]  /*1f90*/  LEA R250, P3, R8, R215, 0x1 ;  /* 0x000000d708fa7211 */ /* 0x000fc400078608ff */
[-C--:B------:R-:W-:Y:S01]  /*1fa0*/  LEA.HI.X.SX32 R133, R4, R45.reuse, 0x1, P4 ;  /* 0x0000002d04857211 */ /* 0x080fe200020f0eff */
[----:B------:R-:W-:Y:S01]  /*1fb0*/  STS.U16 [R7+UR7+0x1180], R36 ;  /* 0x0011802407007988 */ /* 0x000fe20008000407 */
[C---:B------:R-:W-:Y:S02]  /*1fc0*/  LEA R4, R3.reuse, R2, 0x2 ;  /* 0x0000000203047211 */ /* 0x040fe400078e10ff */
[----:B------:R-:W-:Y:S01]  /*1fd0*/  LEA.HI.X.SX32 R251, R8, R45, 0x1, P3 ;  /* 0x0000002d08fb7211 */ /* 0x000fe200018f0eff */
[----:B------:R-:W-:Y:S01]  /*1fe0*/  STS.U16 [R7+UR7+0x1580], R94 ;  /* 0x0015805e07007988 */ /* 0x000fe20008000407 */
[C---:B------:R-:W-:Y:S02]  /*1ff0*/  LEA R248, P3, R2.reuse, R215, 0x1 ;  /* 0x000000d702f87211 */ /* 0x040fe400078608ff */
[----:B------:R-:W-:Y:S01]  /*2000*/  LEA R8, R3, R4, 0x2 ;  /* 0x0000000403087211 */ /* 0x000fe200078e10ff */
[----:B------:R-:W-:Y:S01]  /*2010*/  STS.U16 [R7+UR7+0x1980], R108 ;  /* 0x0019806c07007988 */ /* 0x000fe20008000407 */
[----:B------:R-:W-:-:S02]  /*2020*/  LEA.HI.X.SX32 R249, R2, R45, 0x1, P3 ;  /* 0x0000002d02f97211 */ /* 0x000fc400018f0eff */
[----:B------:R-:W-:Y:S01]  /*2030*/  LEA R2, R3, R8, 0x2 ;  /* 0x0000000803027211 */ /* 0x000fe200078e10ff */
[----:B------:R4:W-:Y:S01]  /*2040*/  STS.U16 [R7+UR7+0x1d80], R124 ;  /* 0x001d807c07007988 */ /* 0x0009e20008000407 */
[----:B------:R-:W-:-:S04]  /*2050*/  @!UP0 UIADD3 UR4, UPT, UPT, -UR13, 0x100000, URZ ;  /* 0x001000000d048890 */ /* 0x000fc8000fffe1ff */
[----:B------:R-:W-:Y:S02]  /*2060*/  @!UP0 USHF.L.U32 UR5, UR4, 0xb, URZ ;  /* 0x0000000b04058899 */ /* 0x000fe400080006ff */
[----:B------:R-:W-:Y:S01]  /*2070*/  @!UP0 USHF.L.U32 UR4, UR4, 0x1, URZ ;  /* 0x0000000104048899 */ /* 0x000fe200080006ff */
[----:B------:R-:W-:Y:S01]  /*2080*/  LEA R246, P3, R4, R215, 0x1 ;  /* 0x000000d704f67211 */ /* 0x000fe200078608ff */
[----:B------:R-:W-:Y:S01]  /*2090*/  STS.U16 [R9+UR7+0x200], R70 ;  /* 0x0002004609007988 */ /* 0x000fe20008000407 */
[----:B0-----:R-:W-:Y:S02]  /*20a0*/  ISETP.LT.AND P2, PT, RZ, UR14, PT ;  /* 0x0000000eff007c0c */ /* 0x001fe4000bf41270 */
[----:B--2---:R-:W-:Y:S01]  /*20b0*/  PRMT R24, RZ, 0x7610, R24 ;  /* 0x00007610ff187816 */ /* 0x004fe20000000018 */
[----:B------:R0:W-:Y:S01]  /*20c0*/  STS.U16 [R9+UR7+0x600], R30 ;  /* 0x0006001e09007988 */ /* 0x0001e20008000407 */
[----:B------:R-:W-:Y:S02]  /*20d0*/  PRMT R28, RZ, 0x7610, R28 ;  /* 0x00007610ff1c7816 */ /* 0x000fe4000000001c */
[C---:B----4-:R-:W-:Y:S01]  /*20e0*/  LOP3.LUT R7, R5.reuse, 0x60, RZ, 0x3c, !PT ;  /* 0x0000006005077812 */ /* 0x050fe200078e3cff */
[----:B------:R-:W-:Y:S01]  /*20f0*/  STS.U16 [R9+UR7+0xa00], R20 ;  /* 0x000a001409007988 */ /* 0x000fe20008000407 */
[----:B------:R-:W-:-:S02]  /*2100*/  LOP3.LUT R5, R5, 0x70, RZ, 0x3c, !PT ;  /* 0x0000007005057812 */ /* 0x000fc400078e3cff */
[----:B------:R-:W-:Y:S01]  /*2110*/  PRMT R32, RZ, 0x7610, R32 ;  /* 0x00007610ff207816 */ /* 0x000fe20000000020 */
[----:B------:R2:W-:Y:S01]  /*2120*/  STS.U16 [R9+UR7+0xe00], R42 ;  /* 0x000e002a09007988 */ /* 0x0005e20008000407 */
[----:B------:R-:W-:Y:S02]  /*2130*/  PRMT R34, RZ, 0x7610, R34 ;  /* 0x00007610ff227816 */ /* 0x000fe40000000022 */
[----:B------:R-:W-:Y:S01]  /*2140*/  PRMT R36, RZ, 0x7610, R36 ;  /* 0x00007610ff247816 */ /* 0x000fe20000000024 */
[----:B------:R-:W-:Y:S04]  /*2150*/  STS.U16 [R9+UR7+0x1200], R82 ;  /* 0x0012005209007988 */ /* 0x000fe80008000407 */
[----:B------:R-:W-:Y:S04]  /*2160*/  STS.U16 [R9+UR7+0x1600], R96 ;  /* 0x0016006009007988 */ /* 0x000fe80008000407 */
[----:B------:R-:W-:Y:S04]  /*2170*/  STS.U16 [R9+UR7+0x1a00], R110 ;  /* 0x001a006e09007988 */ /* 0x000fe80008000407 */
[----:B------:R4:W-:Y:S01]  /*2180*/  STS.U16 [R9+UR7+0x1e00], R126 ;  /* 0x001e007e09007988 */ /* 0x0009e20008000407 */
[----:B------:R-:W-:-:S02]  /*2190*/  LEA R10, R3, R2, 0x2 ;  /* 0x00000002030a7211 */ /* 0x000fc400078e10ff */
[----:B------:R-:W-:Y:S01]  /*21a0*/  LEA R242, P4, R2, R215, 0x1 ;  /* 0x000000d702f27211 */ /* 0x000fe200078808ff */
[----:B------:R-:W-:Y:S01]  /*21b0*/  STS.U16 [R11+UR7+0x280], R16 ;  /* 0x000280100b007988 */ /* 0x000fe20008000407 */
[----:B------:R-:W-:Y:S02]  /*21c0*/  LEA.HI.X.SX32 R247, R4, R45, 0x1, P3 ;  /* 0x0000002d04f77211 */ /* 0x000fe400018f0eff */
[----:B0-----:R-:W-:Y:S01]  /*21d0*/  PRMT R30, RZ, 0x7610, R30 ;  /* 0x00007610ff1e7816 */ /* 0x001fe2000000001e */
[----:B------:R-:W-:Y:S01]  /*21e0*/  STS.U16 [R11+UR7+0x680], R48 ;  /* 0x000680300b007988 */ /* 0x000fe20008000407 */
[----:B--2---:R-:W-:Y:S02]  /*21f0*/  PRMT R42, RZ, 0x7610, R42 ;  /* 0x00007610ff2a7816 */ /* 0x004fe4000000002a */
[----:B----4-:R-:W-:Y:S01]  /*2200*/  PRMT R9, RZ, 0x7610, R9 ;  /* 0x00007610ff097816 */ /* 0x010fe20000000009 */
[----:B------:R-:W-:Y:S04]  /*2210*/  STS.U16 [R11+UR7+0xa80], R58 ;  /* 0x000a803a0b007988 */ /* 0x000fe80008000407 */
[----:B------:R-:W-:Y:S04]  /*2220*/  STS.U16 [R11+UR7+0xe80], R76 ;  /* 0x000e804c0b007988 */ /* 0x000fe80008000407 */
[----:B------:R-:W-:Y:S04]  /*2230*/  STS.U16 [R11+UR7+0x1280], R84 ;  /* 0x001280540b007988 */ /* 0x000fe80008000407 */
[----:B------:R-:W-:Y:S04]  /*2240*/  STS.U16 [R11+UR7+0x1680], R98 ;  /* 0x001680620b007988 */ /* 0x000fe80008000407 */
[----:B------:R-:W-:Y:S04]  /*2250*/  STS.U16 [R11+UR7+0x1a80], R112 ;  /* 0x001a80700b007988 */ /* 0x000fe80008000407 */
[----:B------:R0:W-:Y:S04]  /*2260*/  STS.U16 [R11+UR7+0x1e80], R128 ;  /* 0x001e80800b007988 */ /* 0x0001e80008000407 */
[----:B------:R2:W-:Y:S04]  /*2270*/  STS.U16 [R7+UR7+0x300], R26 ;  /* 0x0003001a07007988 */ /* 0x0005e80008000407 */
[----:B------:R4:W-:Y:S01]  /*2280*/  STS.U16 [R7+UR7+0x700], R40 ;  /* 0x0007002807007988 */ /* 0x0009e20008000407 */
[----:B------:R-:W-:-:S02]  /*2290*/  LEA R12, R3, R10, 0x2 ;  /* 0x0000000a030c7211 */ /* 0x000fc400078e10ff */
[----:B------:R-:W-:Y:S01]  /*22a0*/  LEA.HI.X.SX32 R243, R2, R45, 0x1, P4 ;  /* 0x0000002d02f37211 */ /* 0x000fe200020f0eff */
[----:B------:R-:W-:Y:S01]  /*22b0*/  STS.U16 [R7+UR7+0xb00], R60 ;  /* 0x000b003c07007988 */ /* 0x000fe20008000407 */
[----:B0-----:R-:W-:-:S03]  /*22c0*/  PRMT R11, RZ, 0x7610, R11 ;  /* 0x00007610ff0b7816 */ /* 0x001fc6000000000b */
[----:B------:R-:W-:Y:S04]  /*22d0*/  STS.U16 [R7+UR7+0xf00], R78 ;  /* 0x000f004e07007988 */ /* 0x000fe80008000407 */
[----:B------:R-:W-:Y:S04]  /*22e0*/  STS.U16 [R7+UR7+0x1300], R86 ;  /* 0x0013005607007988 */ /* 0x000fe80008000407 */
[----:B------:R-:W-:Y:S04]  /*22f0*/  STS.U16 [R7+UR7+0x1700], R100 ;  /* 0x0017006407007988 */ /* 0x000fe80008000407 */
[----:B------:R-:W-:Y:S04]  /*2300*/  STS.U16 [R7+UR7+0x1b00], R114 ;  /* 0x001b007207007988 */ /* 0x000fe80008000407 */
[----:B------:R0:W-:Y:S01]  /*2310*/  STS.U16 [R7+UR7+0x1f00], R130 ;  /* 0x001f008207007988 */ /* 0x0001e20008000407 */
[----:B------:R-:W-:-:S02]  /*2320*/  LEA R244, P3, R8, R215, 0x1 ;  /* 0x000000d708f47211 */ /* 0x000fc400078608ff */
[----:B--2---:R-:W-:Y:S01]  /*2330*/  PRMT R26, RZ, 0x7610, R26 ;  /* 0x00007610ff1a7816 */ /* 0x004fe2000000001a */
[----:B------:R2:W-:Y:S01]  /*2340*/  STS.U16 [R5+UR7+0x380], R38 ;  /* 0x0003802605007988 */ /* 0x0005e20008000407 */
[----:B----4-:R-:W-:-:S03]  /*2350*/  PRMT R40, RZ, 0x7610, R40 ;  /* 0x00007610ff287816 */ /* 0x010fc60000000028 */
[----:B------:R-:W-:Y:S01]  /*2360*/  STS.U16 [R5+UR7+0x780], R50 ;  /* 0x0007803205007988 */ /* 0x000fe20008000407 */
[----:B------:R-:W-:Y:S02]  /*2370*/  LEA R14, R3, R12, 0x2 ;  /* 0x0000000c030e7211 */ /* 0x000fe400078e10ff */
[----:B------:R-:W-:Y:S01]  /*2380*/  LEA R238, P4, R12, R215, 0x1 ;  /* 0x000000d70cee7211 */ /* 0x000fe200078808ff */
[----:B------:R-:W-:Y:S01]  /*2390*/  STS.U16 [R5+UR7+0xb80], R62 ;  /* 0x000b803e05007988 */ /* 0x000fe20008000407 */
[----:B0-----:R-:W-:-:S03]  /*23a0*/  PRMT R7, RZ, 0x7610, R7 ;  /* 0x00007610ff077816 */ /* 0x001fc60000000007 */
[----:B------:R-:W-:Y:S04]  /*23b0*/  STS.U16 [R5+UR7+0xf80], R80 ;  /* 0x000f805005007988 */ /* 0x000fe80008000407 */
[----:B------:R-:W-:Y:S04]  /*23c0*/  STS.U16 [R5+UR7+0x1380], R88 ;  /* 0x0013805805007988 */ /* 0x000fe80008000407 */
[----:B------:R-:W-:Y:S04]  /*23d0*/  STS.U16 [R5+UR7+0x1780], R102 ;  /* 0x0017806605007988 */ /* 0x000fe80008000407 */
[----:B------:R-:W-:Y:S04]  /*23e0*/  STS.U16 [R5+UR7+0x1b80], R116 ;  /* 0x001b807405007988 */ /* 0x000fe80008000407 */
[----:B------:R0:W-:Y:S01]  /*23f0*/  STS.U16 [R5+UR7+0x1f80], R22 ;  /* 0x001f801605007988 */ /* 0x0001e20008000407 */
[----:B------:R-:W-:-:S02]  /*2400*/  LEA.HI.X.SX32 R245, R8, R45, 0x1, P3 ;  /* 0x0000002d08f57211 */ /* 0x000fc400018f0eff */
[----:B--2---:R-:W-:Y:S01]  /*2410*/  PRMT R38, RZ, 0x7610, R38 ;  /* 0x00007610ff267816 */ /* 0x004fe20000000026 */
[----:B------:R-:W2:Y:S02]  /*2420*/  FENCE.VIEW.ASYNC.T ;  /* 0x00000000000073c6 */ /* 0x000ea40000000200 */
[----:B--2---:R-:W-:Y:S01]  /*2430*/  BAR.SYNC.DEFER_BLOCKING 0x0 ;  /* 0x0000000000007b1d */ /* 0x004fe20000010000 */
[----:B------:R-:W-:-:S04]  /*2440*/  LEA R16, R3, R14, 0x2 ;  /* 0x0000000e03107211 */ /* 0x000fc800078e10ff */
[C---:B------:R-:W-:Y:S02]  /*2450*/  LEA R18, R3.reuse, R16, 0x2 ;  /* 0x0000001003127211 */ /* 0x040fe400078e10ff */
[----:B------:R-:W-:Y:S01]  /*2460*/  LEA.HI.X.SX32 R239, R12, R45, 0x1, P4 ;  /* 0x0000002d0cef7211 */ /* 0x000fe200020f0eff */
[----:B---3--:R-:W-:Y:S01]  /*2470*/  UIMAD UR24, UR11, UR24, URZ ;  /* 0x000000180b1872a4 */ /* 0x008fe2000f8e02ff */
[C---:B------:R-:W-:Y:S01]  /*2480*/  LEA R4, R3.reuse, R18, 0x2 ;  /* 0x0000001203047211 */ /* 0x040fe200078e10ff */
[----:B------:R-:W-:Y:S01]  /*2490*/  STL.64 [R1+0x48], R158 ;  /* 0x0000489e01007387 */ /* 0x000fe20000100a00 */
[----:B0-----:R-:W-:Y:S02]  /*24a0*/  PRMT R5, RZ, 0x7610, R5 ;  /* 0x00007610ff057816 */ /* 0x001fe40000000005 */
[----:B------:R-:W-:Y:S01]  /*24b0*/  LEA R2, R3, R4, 0x2 ;  /* 0x0000000403027211 */ /* 0x000fe200078e10ff */
[----:B------:R-:W-:Y:S01]  /*24c0*/  STL.64 [R1+0x40], R142 ;  /* 0x0000408e01007387 */ /* 0x000fe20000100a00 */
[----:B------:R-:W-:-:S03]  /*24d0*/  PRMT R22, RZ, 0x7610, R22 ;  /* 0x00007610ff167816 */ /* 0x000fc60000000016 */
[----:B------:R-:W0:Y:S02]  /*24e0*/  FENCE.VIEW.ASYNC.S ;  /* 0x00000000000073c6 */ /* 0x000e240000000000 */
[----:B0-----:R0:W2:Y:S02]  /*24f0*/  @!UP1 SYNCS.EXCH.64 URZ, [UR10], UR4 ;  /* 0x000000040aff95b2 */ /* 0x0010a40008000100 */
[----:B--2---:R-:W-:Y:S01]  /*2500*/  BAR.SYNC.DEFER_BLOCKING 0x0 ;  /* 0x0000000000007b1d */ /* 0x004fe20000010000 */
[C---:B------:R-:W-:Y:S02]  /*2510*/  LEA R12, R3.reuse, R2, 0x2 ;  /* 0x00000002030c7211 */ /* 0x040fe400078e10ff */
[C---:B------:R-:W-:Y:S02]  /*2520*/  LEA R234, P4, R16.reuse, R215, 0x1 ;  /* 0x000000d710ea7211 */ /* 0x040fe400078808ff */
[----:B------:R-:W-:Y:S02]  /*2530*/  LEA R20, R3, R12, 0x2 ;  /* 0x0000000c03147211 */ /* 0x000fe400078e10ff */
[----:B------:R-:W-:Y:S01]  /*2540*/  LEA.HI.X.SX32 R235, R16, R45, 0x1, P4 ;  /* 0x0000002d10eb7211 */ /* 0x000fe200020f0eff */
[----:B------:R-:W-:Y:S01]  /*2550*/  STL.64 [R1+0x38], R156 ;  /* 0x0000389c01007387 */ /* 0x000fe20000100a00 */
[----:B------:R-:W-:-:S02]  /*2560*/  LEA R230, P4, R4, R215, 0x1 ;  /* 0x000000d704e67211 */ /* 0x000fc400078808ff */
[----:B------:R-:W-:Y:S02]  /*2570*/  LEA R16, R3, R20, 0x2 ;  /* 0x0000001403107211 */ /* 0x000fe400078e10ff */
[----:B------:R-:W-:Y:S01]  /*2580*/  LEA R236, P3, R14, R215, 0x1 ;  /* 0x000000d70eec7211 */ /* 0x000fe200078608ff */
[----:B0-----:R-:W-:-:S04]  /*2590*/  @!UP0 UIADD3 UR4, UPT, UPT, -UR13, 0x100000, URZ ;  /* 0x001000000d048890 */ /* 0x001fc8000fffe1ff */
[----:B------:R-:W-:Y:S02]  /*25a0*/  @!UP0 USHF.L.U32 UR5, UR4, 0xb, URZ ;  /* 0x0000000b04058899 */ /* 0x000fe400080006ff */
[----:B------:R-:W-:Y:S01]  /*25b0*/  @!UP0 USHF.L.U32 UR4, UR4, 0x1, URZ ;  /* 0x0000000104048899 */ /* 0x000fe200080006ff */
[----:B------:R-:W-:Y:S01]  /*25c0*/  VOTEU.ALL UP1, P1 ;  /* 0x0000000000ff7886 */ /* 0x000fe20000820000 */
[----:B------:R-:W-:Y:S01]  /*25d0*/  LEA.HI.X.SX32 R231, R4, R45, 0x1, P4 ;  /* 0x0000002d04e77211 */ /* 0x000fe200020f0eff */
[----:B------:R-:W-:Y:S01]  /*25e0*/  USHF.L.U32 UR11, UR24, 0x1, URZ ;  /* 0x00000001180b7899 */ /* 0x000fe200080006ff */
[-C--:B------:R-:W-:Y:S01]  /*25f0*/  LEA R226, P5, R12, R215.reuse, 0x1 ;  /* 0x000000d70ce27211 */ /* 0x080fe200078a08ff */
[----:B------:R-:W-:Y:S01]  /*2600*/  STL.64 [R1+0x30], R140 ;  /* 0x0000308c01007387 */ /* 0x000fe20000100a00 */
[----:B------:R-:W-:Y:S02]  /*2610*/  LEA R216, P4, R16, R215, 0x1 ;  /* 0x000000d710d87211 */ /* 0x000fe400078808ff */
[-C--:B------:R-:W-:Y:S01]  /*2620*/  LEA.HI.X.SX32 R227, R12, R45.reuse, 0x1, P5 ;  /* 0x0000002d0ce37211 */ /* 0x080fe200028f0eff */
[----:B------:R-:W2:Y:S01]  /*2630*/  @P2 LDG.E.U16 R21, desc[UR18][R156.64] ;  /* 0x000000129c152981 */ /* 0x000ea2000c1e1500 */
[----:B------:R-:W-:-:S03]  /*2640*/  LEA.HI.X.SX32 R217, R16, R45, 0x1, P4 ;  /* 0x0000002d10d97211 */ /* 0x000fc600020f0eff */
[----:B------:R-:W3:Y:S04]  /*2650*/  @P2 LDG.E.U16 R7, desc[UR18][R164.64] ;  /* 0x00000012a4072981 */ /* 0x000ee8000c1e1500 */
[----:B------:R-:W4:Y:S04]  /*2660*/  @P2 LDG.E.U16 R17, desc[UR18][R158.64] ;  /* 0x000000129e112981 */ /* 0x000f28000c1e1500 */
        /* <DEDUP_REMOVED lines=11> */
[----:B------:R-:W4:Y:S01]  /*2720*/  @P2 LDG.E.U16 R5, desc[UR18][R148.64] ;  /* 0x0000001294052981 */ /* 0x000f22000c1e1500 */
[----:B------:R-:W-:Y:S01]  /*2730*/  LEA.HI.X.SX32 R237, R14, R45, 0x1, P3 ;  /* 0x0000002d0eed7211 */ /* 0x000fe200018f0eff */
[----:B------:R0:W0:Y:S02]  /*2740*/  @!UP1 SYNCS.EXCH.64 URZ, [UR7+0x14008], UR4 ;  /* 0x0140080407ff95b2 */ /* 0x0000240008000100 */
[----:B------:R-:W4:Y:S04]  /*2750*/  @P2 LDG.E.U16 R39, desc[UR18][R230.64] ;  /* 0x00000012e6272981 */ /* 0x000f28000c1e1500 */
[----:B------:R-:W4:Y:S04]  /*2760*/  @P2 LDG.E.U16 R41, desc[UR18][R226.64] ;  /* 0x00000012e2292981 */ /* 0x000f28000c1e1500 */
[----:B------:R-:W4:Y:S01]  /*2770*/  @P2 LDG.E.U16 R43, desc[UR18][R216.64] ;  /* 0x00000012d82b2981 */ /* 0x000f22000c1e1500 */
[----:B------:R-:W-:-:S02]  /*2780*/  LEA R240, P4, R10, R215, 0x1 ;  /* 0x000000d70af07211 */ /* 0x000fc400078808ff */
[----:B------:R-:W-:Y:S01]  /*2790*/  LEA R16, R3, R16, 0x2 ;  /* 0x0000001003107211 */ /* 0x000fe200078e10ff */
[----:B------:R-:W4:Y:S01]  /*27a0*/  @P2 LDG.E.U16 R15, desc[UR18][R144.64] ;  /* 0x00000012900f2981 */ /* 0x000f22000c1e1500 */
[----:B------:R-:W-:Y:S02]  /*27b0*/  LEA.HI.X.SX32 R241, R10, R45, 0x1, P4 ;  /* 0x0000002d0af17211 */ /* 0x000fe400020f0eff */
[-C--:B------:R-:W-:Y:S01]  /*27c0*/  LEA R228, P4, R2, R215.reuse, 0x1 ;  /* 0x000000d702e47211 */ /* 0x080fe200078808ff */
[----:B------:R-:W4:Y:S01]  /*27d0*/  @P2 LDG.E.U16 R19, desc[UR18][R142.64] ;  /* 0x000000128e132981 */ /* 0x000f22000c1e1500 */
[----:B------:R-:W-:Y:S02]  /*27e0*/  LEA R232, P3, R18, R215, 0x1 ;  /* 0x000000d712e87211 */ /* 0x000fe400078608ff */
[----:B------:R-:W-:Y:S01]  /*27f0*/  LEA.HI.X.SX32 R229, R2, R45, 0x1, P4 ;  /* 0x0000002d02e57211 */ /* 0x000fe200020f0eff */
[----:B------:R-:W4:Y:S01]  /*2800*/  @P2 LDG.E.U16 R22, desc[UR18][R140.64] ;  /* 0x000000128c162981 */ /* 0x000f22000c1e1500 */
[----:B------:R-:W-:-:S02]  /*2810*/  LEA R214, P4, R16, R215, 0x1 ;  /* 0x000000d710d67211 */ /* 0x000fc400078808ff */
[----:B------:R-:W-:Y:S01]  /*2820*/  LEA.HI.X.SX32 R233, R18, R45, 0x1, P3 ;  /* 0x0000002d12e97211 */ /* 0x000fe200018f0eff */
[----:B------:R-:W4:Y:S01]  /*2830*/  @P2 LDG.E.U16 R24, desc[UR18][R138.64] ;  /* 0x000000128a182981 */ /* 0x000f22000c1e1500 */
[----:B------:R-:W-:Y:S02]  /*2840*/  LEA R218, P3, R20, R215, 0x1 ;  /* 0x000000d714da7211 */ /* 0x000fe400078608ff */
[----:B------:R-:W-:Y:S01]  /*2850*/  PRMT R14, RZ, 0x7610, R14 ;  /* 0x00007610ff0e7816 */ /* 0x000fe2000000000e */
[----:B------:R0:W4:Y:S01]  /*2860*/  @P2 LDG.E.U16 R26, desc[UR18][R134.64] ;  /* 0x00000012861a2981 */ /* 0x000122000c1e1500 */
[----:B------:R-:W-:-:S03]  /*2870*/  LEA.HI.X.SX32 R215, R16, R45, 0x1, P4 ;  /* 0x0000002d10d77211 */ /* 0x000fc600020f0eff */
[----:B------:R-:W4:Y:S04]  /*2880*/  @P2 LDG.E.U16 R28, desc[UR18][R132.64] ;  /* 0x00000012841c2981 */ /* 0x000f28000c1e1500 */
[----:B------:R-:W4:Y:S01]  /*2890*/  @P2 LDG.E.U16 R14, desc[UR18][R214.64] ;  /* 0x00000012d60e2981 */ /* 0x000f22000c1e1500 */
[----:B------:R-:W-:-:S03]  /*28a0*/  LEA.HI.X.SX32 R219, R20, R45, 0x1, P3 ;  /* 0x0000002d14db7211 */ /* 0x000fc600018f0eff */
[----:B------:R-:W4:Y:S04]  /*28b0*/  @P2 LDG.E.U16 R30, desc[UR18][R248.64] ;  /* 0x00000012f81e2981 */ /* 0x000f28000c1e1500 */
[----:B------:R-:W4:Y:S04]  /*28c0*/  @P2 LDG.E.U16 R32, desc[UR18][R244.64] ;  /* 0x00000012f4202981 */ /* 0x000f28000c1e1500 */
[----:B------:R-:W4:Y:S04]  /*28d0*/  @P2 LDG.E.U16 R34, desc[UR18][R240.64] ;  /* 0x00000012f0222981 */ /* 0x000f28000c1e1500 */
[----:B------:R-:W4:Y:S04]  /*28e0*/  @P2 LDG.E.U16 R36, desc[UR18][R236.64] ;  /* 0x00000012ec242981 */ /* 0x000f28000c1e1500 */
[----:B------:R-:W4:Y:S04]  /*28f0*/  @P2 LDG.E.U16 R38, desc[UR18][R232.64] ;  /* 0x00000012e8262981 */ /* 0x000f28000c1e1500 */
[----:B------:R-:W4:Y:S04]  /*2900*/  @P2 LDG.E.U16 R40, desc[UR18][R228.64] ;  /* 0x00000012e4282981 */ /* 0x000f28000c1e1500 */
[----:B------:R-:W4:Y:S01]  /*2910*/  @P2 LDG.E.U16 R42, desc[UR18][R218.64] ;  /* 0x00000012da2a2981 */ /* 0x000f22000c1e1500 */
[----:B------:R-:W-:-:S03]  /*2920*/  SHF.R.U32.HI R45, RZ, 0x2, R6 ;  /* 0x00000002ff2d7819 */ /* 0x000fc60000011606 */
[----:B------:R-:W-:Y:S01]  /*2930*/  STL.64 [R1+0x28], R154 ;  /* 0x0000289a01007387 */ /* 0x000fe20000100a00 */
[----:B------:R-:W-:Y:S02]  /*2940*/  LOP3.LUT R8, R0, R45, RZ, 0x3c, !PT ;  /* 0x0000002d00087212 */ /* 0x000fe400078e3cff */
[----:B------:R-:W-:Y:S01]  /*2950*/  SHF.R.U32.HI R0, RZ, 0x7, R136 ;  /* 0x00000007ff007819 */ /* 0x000fe20000011688 */
[----:B------:R-:W-:Y:S03]  /*2960*/  STL.64 [R1+0x20], R138 ;  /* 0x0000208a01007387 */ /* 0x000fe60000100a00 */
[----:B------:R-:W-:Y:S01]  /*2970*/  SGXT.U32 R0, R0, 0x1 ;  /* 0x000000010000781a */ /* 0x000fe20000000000 */
[----:B------:R-:W-:Y:S04]  /*2980*/  STL.64 [R1+0x18], R152 ;  /* 0x0000189801007387 */ /* 0x000fe80000100a00 */
[----:B-1----:R-:W-:Y:S01]  /*2990*/  IMAD R2, R0, R47, RZ ;  /* 0x0000002f00027224 */ /* 0x002fe200078e02ff */
[----:B0-----:R-:W-:Y:S01]  /*29a0*/  UIMAD.WIDE UR4, UR24, 0x2, URZ ;  /* 0x00000002180478a5 */ /* 0x001fe2000f8e02ff */
[----:B------:R-:W-:Y:S03]  /*29b0*/  STL.64 [R1+0x10], R134 ;  /* 0x0000108601007387 */ /* 0x000fe60000100a00 */
[C---:B------:R-:W-:Y:S01]  /*29c0*/  LEA R4, R47.reuse, R2, 0x1 ;  /* 0x000000022f047211 */ /* 0x040fe200078e08ff */
[----:B------:R-:W-:Y:S03]  /*29d0*/  STL.64 [R1+0x8], R150 ;  /* 0x0000089601007387 */ /* 0x000fe60000100a00 */
[----:B------:R-:W-:Y:S01]  /*29e0*/  LEA R6, R47, R4, 0x1 ;  /* 0x000000042f067211 */ /* 0x000fe200078e08ff */
[----:B------:R-:W-:Y:S01]  /*29f0*/  STL.64 [R1], R132 ;  /* 0x0000008401007387 */ /* 0x000fe20000100a00 */
[----:B------:R-:W-:-:S05]  /*2a00*/  LOP3.LUT R0, R136, 0x7f, RZ, 0xc0, !PT ;  /* 0x0000007f88007812 */ /* 0x000fca00078ec0ff */
[----:B------:R-:W-:Y:S01]  /*2a10*/  IMAD R0, R0, UR25, RZ ;  /* 0x0000001900007c24 */ /* 0x000fe2000f8e02ff */
[----:B------:R-:W-:Y:S01]  /*2a20*/  VOTEU.ALL UP1, P1 ;  /* 0x0000000000ff7886 */ /* 0x000fe20000820000 */
[----:B--2---:R0:W-:Y:S04]  /*2a30*/  STS.U16 [R8+UR7+0x9000], R21 ;  /* 0x0090001508007988 */ /* 0x0041e80008000407 */
[----:B---3--:R1:W-:Y:S01]  /*2a40*/  STS.U16 [R8+UR7+0x8000], R7 ;  /* 0x0080000708007988 */ /* 0x0083e20008000407 */
[----:B0-----:R-:W0:Y:S03]  /*2a50*/  LDC.64 R20, c[0x0][0x390] ;  /* 0x0000e400ff147b82 */ /* 0x001e260000000a00 */
[----:B----4-:R2:W-:Y:S01]  /*2a60*/  STS.U16 [R8+UR7+0x8c00], R17 ;  /* 0x008c001108007988 */ /* 0x0105e20008000407 */
[----:B-1----:R-:W-:-:S03]  /*2a70*/  LEA R7, R47, R6, 0x1 ;  /* 0x000000062f077211 */ /* 0x002fc600078e08ff */
[----:B------:R-:W-:Y:S04]  /*2a80*/  STS.U16 [R8+UR7+0x8400], R9 ;  /* 0x0084000908007988 */ /* 0x000fe80008000407 */
[----:B------:R-:W-:Y:S01]  /*2a90*/  STS.U16 [R8+UR7+0x8800], R13 ;  /* 0x0088000d08007988 */ /* 0x000fe20008000407 */
[----:B--2---:R-:W-:-:S03]  /*2aa0*/  LOP3.LUT R17, R8, 0x40, RZ, 0x3c, !PT ;  /* 0x0000004008117812 */ /* 0x004fc600078e3cff */
[----:B------:R-:W-:Y:S04]  /*2ab0*/  STS.U16 [R8+UR7+0x9400], R23 ;  /* 0x0094001708007988 */ /* 0x000fe80008000407 */
        /* <DEDUP_REMOVED lines=9> */
[----:B------:R1:W-:Y:S02]  /*2b50*/  STS.U16 [R8+UR7+0xbc00], R43 ;  /* 0x00bc002b08007988 */ /* 0x0003e40008000407 */
[----:B-1----:R-:W-:-:S04]  /*2b60*/  LEA R8, R47, R7, 0x1 ;  /* 0x000000072f087211 */ /* 0x002fc800078e08ff */
[C---:B------:R-:W-:Y:S01]  /*2b70*/  LEA R9, R47.reuse, R8, 0x1 ;  /* 0x000000082f097211 */ /* 0x040fe200078e08ff */
[----:B------:R1:W-:Y:S03]  /*2b80*/  STS.U16 [R17+UR7+0x8600], R11 ;  /* 0x0086000b11007988 */ /* 0x0003e60008000407 */
[C---:B------:R-:W-:Y:S01]  /*2b90*/  LEA R10, R47.reuse, R9, 0x1 ;  /* 0x000000092f0a7211 */ /* 0x040fe200078e08ff */
[----:B------:R2:W-:Y:S03]  /*2ba0*/  STS.U16 [R17+UR7+0x8200], R5 ;  /* 0x0082000511007988 */ /* 0x0005e60008000407 */
[----:B-1----:R-:W-:Y:S02]  /*2bb0*/  LEA R11, R47, R10, 0x1 ;  /* 0x0000000a2f0b7211 */ /* 0x002fe400078e08ff */
[----:B--2---:R-:W-:-:S02]  /*2bc0*/  SHF.L.U32 R5, R0, 0x1, RZ ;  /* 0x0000000100057819 */ /* 0x004fc400000006ff */
[----:B------:R-:W-:Y:S01]  /*2bd0*/  LEA R12, R47, R11, 0x1 ;  /* 0x0000000b2f0c7211 */ /* 0x000fe200078e08ff */
[----:B------:R-:W-:Y:S01]  /*2be0*/  IMAD.HI R0, R0, 0x2, RZ ;  /* 0x0000000200007827 */ /* 0x000fe200078e02ff */
[----:B0-----:R-:W-:Y:S02]  /*2bf0*/  IADD3 R135, P3, P4, R5, UR11, R20 ;  /* 0x0000000b05877c10 */ /* 0x001fe4000fc7e014 */
[C---:B------:R-:W-:Y:S01]  /*2c00*/  LEA R5, R47.reuse, R12, 0x1 ;  /* 0x0000000c2f057211 */ /* 0x040fe200078e08ff */
[----:B------:R0:W-:Y:S02]  /*2c10*/  STS.U16 [R17+UR7+0x8a00], R15 ;  /* 0x008a000f11007988 */ /* 0x0001e40008000407 */
[----:B0-----:R-:W-:Y:S02]  /*2c20*/  IADD3.X R15, PT, PT, R0, UR5, R21, P3, P4 ;  /* 0x00000005000f7c10 */ /* 0x001fe40009fe8415 */
[C---:B------:R-:W-:Y:S01]  /*2c30*/  LEA R0, R47.reuse, R5, 0x1 ;  /* 0x000000052f007211 */ /* 0x040fe200078e08ff */
[----:B------:R0:W-:Y:S03]  /*2c40*/  STS.U16 [R17+UR7+0xbe00], R14 ;  /* 0x00be000e11007988 */ /* 0x0001e60008000407 */
[----:B------:R-:W-:-:S02]  /*2c50*/  LEA R13, R47, R0, 0x1 ;  /* 0x000000002f0d7211 */ /* 0x000fc400078e08ff */
[-C--:B------:R-:W-:Y:S02]  /*2c60*/  LEA R198, P4, R2, R135.reuse, 0x1 ;  /* 0x0000008702c67211 */ /* 0x080fe400078808ff */
[----:B------:R-:W-:Y:S02]  /*2c70*/  LEA R196, P5, R4, R135, 0x1 ;  /* 0x0000008704c47211 */ /* 0x000fe400078a08ff */
[C---:B0-----:R-:W-:Y:S02]  /*2c80*/  LEA R14, R47.reuse, R13, 0x1 ;  /* 0x0000000d2f0e7211 */ /* 0x041fe400078e08ff */
[-C--:B------:R-:W-:Y:S02]  /*2c90*/  LEA.HI.X.SX32 R199, R2, R15.reuse, 0x1, P4 ;  /* 0x0000000f02c77211 */ /* 0x080fe400020f0eff */
[----:B------:R-:W-:Y:S02]  /*2ca0*/  LEA R2, R47, R14, 0x1 ;  /* 0x0000000e2f027211 */ /* 0x000fe400078e08ff */
[----:B------:R-:W-:-:S02]  /*2cb0*/  LEA.HI.X.SX32 R197, R4, R15, 0x1, P5 ;  /* 0x0000000f04c57211 */ /* 0x000fc400028f0eff */
[CC--:B------:R-:W-:Y:S02]  /*2cc0*/  LEA R194, P4, R6.reuse, R135.reuse, 0x1 ;  /* 0x0000008706c27211 */ /* 0x0c0fe400078808ff */
[----:B------:R-:W-:Y:S02]  /*2cd0*/  LEA R4, R47, R2, 0x1 ;  /* 0x000000022f047211 */ /* 0x000fe400078e08ff */
[----:B------:R-:W-:Y:S02]  /*2ce0*/  LEA R192, P5, R7, R135, 0x1 ;  /* 0x0000008707c07211 */ /* 0x000fe400078a08ff */
[----:B------:R-:W-:Y:S02]  /*2cf0*/  LEA.HI.X.SX32 R195, R6, R15, 0x1, P4 ;  /* 0x0000000f06c37211 */ /* 0x000fe400020f0eff */
[----:B------:R-:W-:Y:S02]  /*2d00*/  LEA R6, R47, R4, 0x1 ;  /* 0x000000042f067211 */ /* 0x000fe400078e08ff */
[----:B------:R-:W-:-:S02]  /*2d10*/  LEA R190, P4, R8, R135, 0x1 ;  /* 0x0000008708be7211 */ /* 0x000fc400078808ff */
[-C--:B------:R-:W-:Y:S02]  /*2d20*/  LEA.HI.X.SX32 R193, R7, R15.reuse, 0x1, P5 ;  /* 0x0000000f07c17211 */ /* 0x080fe400028f0eff */
[----:B------:R-:W-:Y:S02]  /*2d30*/  LEA R7, R47, R6, 0x1 ;  /* 0x000000062f077211 */ /* 0x000fe400078e08ff */
[----:B------:R-:W-:Y:S02]  /*2d40*/  LEA.HI.X.SX32 R191, R8, R15, 0x1, P4 ;  /* 0x0000000f08bf7211 */ /* 0x000fe400020f0eff */
[-C--:B------:R-:W-:Y:S02]  /*2d50*/  LEA R186, P5, R10, R135.reuse, 0x1 ;  /* 0x000000870aba7211 */ /* 0x080fe400078a08ff */
[----:B------:R-:W-:Y:S02]  /*2d60*/  LEA R188, P4, R9, R135, 0x1 ;  /* 0x0000008709bc7211 */ /* 0x000fe400078808ff */
[----:B------:R-:W-:-:S02]  /*2d70*/  LEA R8, R47, R7, 0x1 ;  /* 0x000000072f087211 */ /* 0x000fc400078e08ff */
[----:B------:R-:W-:Y:S02]  /*2d80*/  LEA R184, P6, R11, R135, 0x1 ;  /* 0x000000870bb87211 */ /* 0x000fe400078c08ff */
[-C--:B------:R-:W-:Y:S02]  /*2d90*/  LEA.HI.X.SX32 R187, R10, R15.reuse, 0x1, P5 ;  /* 0x0000000f0abb7211 */ /* 0x080fe400028f0eff */
[----:B------:R-:W-:Y:S02]  /*2da0*/  LEA.HI.X.SX32 R189, R9, R15, 0x1, P4 ;  /* 0x0000000f09bd7211 */ /* 0x000fe400020f0eff */
[----:B------:R-:W-:Y:S02]  /*2db0*/  LEA R178, P5, R5, R135, 0x1 ;  /* 0x0000008705b27211 */ /* 0x000fe400078a08ff */
[----:B------:R-:W-:Y:S02]  /*2dc0*/  LEA R9, R47, R8, 0x1 ;  /* 0x000000082f097211 */ /* 0x000fe400078e08ff */
[----:B------:R-:W-:-:S02]  /*2dd0*/  LEA.HI.X.SX32 R185, R11, R15, 0x1, P6 ;  /* 0x0000000f0bb97211 */ /* 0x000fc400030f0eff */
[----:B------:R-:W-:Y:S02]  /*2de0*/  LEA R176, P6, R0, R135, 0x1 ;  /* 0x0000008700b07211 */ /* 0x000fe400078c08ff */
[----:B------:R-:W-:Y:S02]  /*2df0*/  LEA.HI.X.SX32 R179, R5, R15, 0x1, P5 ;  /* 0x0000000f05b37211 */ /* 0x000fe400028f0eff */
[C---:B------:R-:W-:Y:S02]  /*2e00*/  LEA R5, R47.reuse, R9, 0x1 ;  /* 0x000000092f057211 */ /* 0x040fe400078e08ff */
[----:B------:R-:W-:Y:S02]  /*2e10*/  LEA R182, P4, R12, R135, 0x1 ;  /* 0x000000870cb67211 */ /* 0x000fe400078808ff */
[----:B------:R-:W-:Y:S02]  /*2e20*/  LEA.HI.X.SX32 R177, R0, R15, 0x1, P6 ;  /* 0x0000000f00b17211 */ /* 0x000fe400030f0eff */
[----:B------:R-:W-:-:S02]  /*2e30*/  LEA R0, R47, R5, 0x1 ;  /* 0x000000052f007211 */ /* 0x000fc400078e08ff */
[----:B------:R-:W-:Y:S02]  /*2e40*/  LEA.HI.X.SX32 R183, R12, R15, 0x1, P4 ;  /* 0x0000000f0cb77211 */ /* 0x000fe400020f0eff */
[-C--:B------:R-:W-:Y:S02]  /*2e50*/  LEA R174, P4, R13, R135.reuse, 0x1 ;  /* 0x000000870dae7211 */ /* 0x080fe400078808ff */
[-C--:B------:R-:W-:Y:S02]  /*2e60*/  LEA R170, P6, R2, R135.reuse, 0x1 ;  /* 0x0000008702aa7211 */ /* 0x080fe400078c08ff */
[----:B------:R-:W-:Y:S02]  /*2e70*/  LEA R10, R47, R0, 0x1 ;  /* 0x000000002f0a7211 */ /* 0x000fe400078e08ff */
[----:B------:R-:W-:Y:S02]  /*2e80*/  LEA R172, P5, R14, R135, 0x1 ;  /* 0x000000870eac7211 */ /* 0x000fe400078a08ff */
[----:B------:R-:W-:-:S02]  /*2e90*/  LEA.HI.X.SX32 R175, R13, R15, 0x1, P4 ;  /* 0x0000000f0daf7211 */ /* 0x000fc400020f0eff */
[----:B------:R-:W-:Y:S02]  /*2ea0*/  LEA.HI.X.SX32 R171, R2, R15, 0x1, P6 ;  /* 0x0000000f02ab7211 */ /* 0x000fe400030f0eff */
[----:B------:R-:W-:Y:S02]  /*2eb0*/  LEA R168, P4, R4, R135, 0x1 ;  /* 0x0000008704a87211 */ /* 0x000fe400078808ff */
[----:B------:R-:W-:Y:S02]  /*2ec0*/  LEA R2, R47, R10, 0x1 ;  /* 0x0000000a2f027211 */ /* 0x000fe400078e08ff */
[----:B------:R-:W-:Y:S02]  /*2ed0*/  LEA.HI.X.SX32 R173, R14, R15, 0x1, P5 ;  /* 0x0000000f0ead7211 */ /* 0x000fe400028f0eff */
[----:B------:R-:W-:Y:S02]  /*2ee0*/  LEA R166, P5, R6, R135, 0x1 ;  /* 0x0000008706a67211 */ /* 0x000fe400078a08ff */
[----:B------:R-:W-:-:S02]  /*2ef0*/  LEA.HI.X.SX32 R169, R4, R15, 0x1, P4 ;  /* 0x0000000f04a97211 */ /* 0x000fc400020f0eff */
[----:B------:R-:W-:Y:S02]  /*2f00*/  LEA R4, R47, R2, 0x1 ;  /* 0x000000022f047211 */ /* 0x000fe400078e08ff */
[----:B------:R-:W-:Y:S02]  /*2f10*/  LEA R164, P6, R7, R135, 0x1 ;  /* 0x0000008707a47211 */ /* 0x000fe400078c08ff */
[-C--:B------:R-:W-:Y:S02]  /*2f20*/  LEA.HI.X.SX32 R167, R6, R15.reuse, 0x1, P5 ;  /* 0x0000000f06a77211 */ /* 0x080fe400028f0eff */
[----:B------:R-:W-:Y:S02]  /*2f30*/  LEA R6, R47, R4, 0x1 ;  /* 0x000000042f067211 */ /* 0x000fe400078e08ff */
[----:B------:R-:W-:Y:S02]  /*2f40*/  LEA.HI.X.SX32 R165, R7, R15, 0x1, P6 ;  /* 0x0000000f07a57211 */ /* 0x000fe400030f0eff */
[----:B------:R-:W-:-:S02]  /*2f50*/  LEA R162, P4, R8, R135, 0x1 ;  /* 0x0000008708a27211 */ /* 0x000fc400078808ff */
[----:B------:R-:W-:Y:S02]  /*2f60*/  LEA R158, P6, R5, R135, 0x1 ;  /* 0x00000087059e7211 */ /* 0x000fe400078c08ff */
[----:B------:R-:W-:Y:S02]  /*2f70*/  LEA R7, R47, R6, 0x1 ;  /* 0x000000062f077211 */ /* 0x000fe400078e08ff */
[-C--:B------:R-:W-:Y:S02]  /*2f80*/  LEA.HI.X.SX32 R163, R8, R15.reuse, 0x1, P4 ;  /* 0x0000000f08a37211 */ /* 0x080fe400020f0eff */
[----:B------:R-:W-:Y:S02]  /*2f90*/  LEA.HI.X.SX32 R159, R5, R15, 0x1, P6 ;  /* 0x0000000f059f7211 */ /* 0x000fe400030f0eff */
[-C--:B------:R-:W-:Y:S02]  /*2fa0*/  LEA R156, P4, R0, R135.reuse, 0x1 ;  /* 0x00000087009c7211 */ /* 0x080fe400078808ff */
[----:B------:R-:W-:-:S02]  /*2fb0*/  LEA R160, P5, R9, R135, 0x1 ;  /* 0x0000008709a07211 */ /* 0x000fc400078a08ff */
[----:B------:R-:W-:Y:S02]  /*2fc0*/  LEA R5, R47, R7, 0x1 ;  /* 0x000000072f057211 */ /* 0x000fe400078e08ff */
[----:B------:R-:W-:Y:S02]  /*2fd0*/  LEA R152, P6, R2, R135, 0x1 ;  /* 0x0000008702987211 */ /* 0x000fe400078c08ff */
[-C--:B------:R-:W-:Y:S02]  /*2fe0*/  LEA.HI.X.SX32 R157, R0, R15.reuse, 0x1, P4 ;  /* 0x0000000f009d7211 */ /* 0x080fe400020f0eff */
[----:B------:R-:W-:Y:S02]  /*2ff0*/  LEA.HI.X.SX32 R161, R9, R15, 0x1, P5 ;  /* 0x0000000f09a17211 */ /* 0x000fe400028f0eff */
[----:B------:R-:W-:Y:S02]  /*3000*/  LEA R0, R47, R5, 0x1 ;  /* 0x000000052f007211 */ /* 0x000fe400078e08ff */
[----:B------:R-:W-:-:S02]  /*3010*/  LEA R154, P5, R10, R135, 0x1 ;  /* 0x000000870a9a7211 */ /* 0x000fc400078a08ff */
[----:B------:R-:W-:Y:S02]  /*3020*/  LEA.HI.X.SX32 R153, R2, R15, 0x1, P6 ;  /* 0x0000000f02997211 */ /* 0x000fe400030f0eff */
[----:B------:R-:W-:Y:S02]  /*3030*/  LEA R150, P4, R4, R135, 0x1 ;  /* 0x0000008704967211 */ /* 0x000fe400078808ff */
[----:B------:R-:W-:Y:S02]  /*3040*/  LEA R2, R47, R0, 0x1 ;  /* 0x000000002f027211 */ /* 0x000fe400078e08ff */
[----:B------:R-:W-:Y:S02]  /*3050*/  LEA.HI.X.SX32 R155, R10, R15, 0x1, P5 ;  /* 0x0000000f0a9b7211 */ /* 0x000fe400028f0eff */
[----:B------:R-:W-:Y:S02]  /*3060*/  LEA R148, P5, R6, R135, 0x1 ;  /* 0x0000008706947211 */ /* 0x000fe400078a08ff */
[----:B------:R-:W-:Y:S01]  /*3070*/  LEA.HI.X.SX32 R151, R4, R15, 0x1, P4 ;  /* 0x0000000f04977211 */ /* 0x000fe200020f0eff */
[----:B------:R-:W-:-:S04]  /*3080*/  @!UP0 UIADD3 UR4, UPT, UPT, -UR13, 0x100000, URZ ;  /* 0x001000000d048890 */ /* 0x000fc8000fffe1ff */
[----:B------:R-:W-:Y:S02]  /*3090*/  @!UP0 USHF.L.U32 UR5, UR4, 0xb, URZ ;  /* 0x0000000b04058899 */ /* 0x000fe400080006ff */
[----:B------:R-:W-:Y:S01]  /*30a0*/  @!UP0 USHF.L.U32 UR4, UR4, 0x1, URZ ;  /* 0x0000000104048899 */ /* 0x000fe200080006ff */
[----:B------:R-:W-:Y:S02]  /*30b0*/  LEA R4, R47, R2, 0x1 ;  /* 0x000000022f047211 */ /* 0x000fe400078e08ff */
[----:B------:R-:W-:Y:S02]  /*30c0*/  ISETP.EQ.U32.AND P3, PT, RZ, UR20, P2 ;  /* 0x00000014ff007c0c */ /* 0x000fe40009762070 */
[----:B------:R-:W-:Y:S02]  /*30d0*/  LEA R146, P6, R7, R135, 0x1 ;  /* 0x0000008707927211 */ /* 0x000fe400078c08ff */
[----:B------:R-:W-:Y:S01]  /*30e0*/  LEA.HI.X.SX32 R149, R6, R15, 0x1, P5 ;  /* 0x0000000f06957211 */ /* 0x000fe200028f0eff */
[----:B------:R-:W-:Y:S01]  /*30f0*/  UIADD3 UR11, UPT, UPT, UR8, 0x80, URZ ;  /* 0x00000080080b7890 */ /* 0x000fe2000fffe0ff */
[----:B------:R-:W-:-:S02]  /*3100*/  LEA R142, P5, R0, R135, 0x1 ;  /* 0x00000087008e7211 */ /* 0x000fc400078a08ff */
[----:B------:R-:W-:Y:S02]  /*3110*/  LEA R6, R47, R4, 0x1 ;  /* 0x000000042f067211 */ /* 0x000fe400078e08ff */
[----:B------:R-:W-:Y:S01]  /*3120*/  LEA.HI.X.SX32 R147, R7, R15, 0x1, P6 ;  /* 0x0000000f07937211 */ /* 0x000fe200030f0eff */
[----:B------:R-:W-:Y:S01]  /*3130*/  UIADD3 UR6, UPT, UPT, UR6, UR11, URZ ;  /* 0x0000000b06067290 */ /* 0x000fe2000fffe0ff */
[-C--:B------:R-:W-:Y:S02]  /*3140*/  LEA R144, P4, R5, R135.reuse, 0x1 ;  /* 0x0000008705907211 */ /* 0x080fe400078808ff */
[----:B------:R-:W-:Y:S02]  /*3150*/  LEA R140, P6, R2, R135, 0x1 ;  /* 0x00000087028c7211 */ /* 0x000fe400078c08ff */
[-C--:B------:R-:W-:Y:S02]  /*3160*/  LEA.HI.X.SX32 R143, R0, R15.reuse, 0x1, P5 ;  /* 0x0000000f008f7211 */ /* 0x080fe400028f0eff */
[----:B------:R-:W-:Y:S01]  /*3170*/  LEA R0, R47, R6, 0x1 ;  /* 0x000000062f007211 */ /* 0x000fe200078e08ff */
[----:B------:R0:W-:Y:S01]  /*3180*/  STS.U16 [R17+UR7+0x8e00], R19 ;  /* 0x008e001311007988 */ /* 0x0001e20008000407 */
[-C--:B------:R-:W-:Y:S01]  /*3190*/  LEA.HI.X.SX32 R145, R5, R15.reuse, 0x1, P4 ;  /* 0x0000000f05917211 */ /* 0x080fe200020f0eff */
[----:B------:R-:W-:Y:S01]  /*31a0*/  ULEA UR12, UR12, UR6, 0x5 ;  /* 0x000000060c0c7291 */ /* 0x000fe2000f8e28ff */
[----:B------:R-:W-:Y:S01]  /*31b0*/  LEA.HI.X.SX32 R141, R2, R15, 0x1, P6 ;  /* 0x0000000f028d7211 */ /* 0x000fe200030f0eff */
[----:B------:R0:W-:Y:S01]  /*31c0*/  STS.U16 [R17+UR7+0x9200], R22 ;  /* 0x0092001611007988 */ /* 0x0001e20008000407 */
[----:B------:R-:W-:-:S03]  /*31d0*/  LEA R138, P4, R4, R135, 0x1 ;  /* 0x00000087048a7211 */ /* 0x000fc600078808ff */
[----:B------:R0:W-:Y:S01]  /*31e0*/  STS.U16 [R17+UR7+0x9600], R24 ;  /* 0x0096001811007988 */ /* 0x0001e20008000407 */
[----:B------:R-:W-:-:S03]  /*31f0*/  LEA R136, P5, R6, R135, 0x1 ;  /* 0x0000008706887211 */ /* 0x000fc600078a08ff */
[----:B------:R0:W-:Y:S01]  /*3200*/  STS.U16 [R17+UR7+0x9a00], R26 ;  /* 0x009a001a11007988 */ /* 0x0001e20008000407 */
[----:B------:R-:W-:-:S03]  /*3210*/  LEA R134, P6, R0, R135, 0x1 ;  /* 0x0000008700867211 */ /* 0x000fc600078c08ff */
[----:B------:R0:W-:Y:S01]  /*3220*/  STS.U16 [R17+UR7+0x9e00], R28 ;  /* 0x009e001c11007988 */ /* 0x0001e20008000407 */
[----:B------:R-:W-:-:S03]  /*3230*/  UIADD3 UR6, UPT, UPT, UR7, 0xc000, URZ ;  /* 0x0000c00007067890 */ /* 0x000fc6000fffe0ff */
[----:B------:R0:W-:Y:S04]  /*3240*/  STS.U16 [R17+UR7+0xa200], R30 ;  /* 0x00a2001e11007988 */ /* 0x0001e80008000407 */
[----:B------:R0:W-:Y:S04]  /*3250*/  STS.U16 [R17+UR7+0xa600], R32 ;  /* 0x00a6002011007988 */ /* 0x0001e80008000407 */
[----:B------:R0:W-:Y:S04]  /*3260*/  STS.U16 [R17+UR7+0xaa00], R34 ;  /* 0x00aa002211007988 */ /* 0x0001e80008000407 */
[----:B------:R0:W-:Y:S04]  /*3270*/  STS.U16 [R17+UR7+0xae00], R36 ;  /* 0x00ae002411007988 */ /* 0x0001e80008000407 */
[----:B------:R0:W-:Y:S04]  /*3280*/  STS.U16 [R17+UR7+0xb200], R38 ;  /* 0x00b2002611007988 */ /* 0x0001e80008000407 */
[----:B------:R0:W-:Y:S04]  /*3290*/  STS.U16 [R17+UR7+0xb600], R40 ;  /* 0x00b6002811007988 */ /* 0x0001e80008000407 */
[----:B------:R0:W-:Y:S01]  /*32a0*/  STS.U16 [R17+UR7+0xba00], R42 ;  /* 0x00ba002a11007988 */ /* 0x0001e20008000407 */
[----:B------:R1:W-:Y:S06]  /*32b0*/  MEMBAR.ALL.CTA ;  /* 0x0000000000007992 */ /* 0x0003ec0000008000 */
[----:B-1----:R-:W-:Y:S04]  /*32c0*/  FENCE.VIEW.ASYNC.S ;  /* 0x00000000000073c6 */ /* 0x002fe80000000000 */
[----:B------:R-:W1:Y:S02]  /*32d0*/  FENCE.VIEW.ASYNC.S ;  /* 0x00000000000073c6 */ /* 0x000e640000000000 */
[----:B-1----:R0:W1:Y:S01]  /*32e0*/  @!UP1 SYNCS.EXCH.64 URZ, [UR7+0xc000], UR4 ;  /* 0x00c0000407ff95b2 */ /* 0x0020620008000100 */
[----:B------:R-:W-:-:S02]  /*32f0*/  LEA.HI.X.SX32 R139, R4, R15, 0x1, P4 ;  /* 0x0000000f048b7211 */ /* 0x000fc400020f0eff */
[-C--:B------:R-:W-:Y:S02]  /*3300*/  LEA.HI.X.SX32 R137, R6, R15.reuse, 0x1, P5 ;  /* 0x0000000f06897211 */ /* 0x080fe400028f0eff */
[----:B------:R-:W-:Y:S01]  /*3310*/  LEA.HI.X.SX32 R135, R0, R15, 0x1, P6 ;  /* 0x0000000f00877211 */ /* 0x000fe200030f0eff */
[----:B-1----:R-:W-:Y:S06]  /*3320*/  BAR.SYNC.DEFER_BLOCKING 0x0 ;  /* 0x0000000000007b1d */ /* 0x002fec0000010000 */
[----:B0-----:R-:W-:Y:S05]  /*3330*/  @!P3 BRA `(.L_x_6) ;  /* 0x0000000000dcb947 */ /* 0x001fea0003800000 */
[----:B------:R-:W-:Y:S02]  /*3340*/  USHF.R.U32.HI UR15, URZ, 0x4, UR7 ;  /* 0x00000004ff0f7899 */ /* 0x000fe40008011607 */
[----:B------:R-:W-:Y:S02]  /*3350*/  UIADD3 UR5, UPT, UPT, UR7, 0x8000, URZ ;  /* 0x0000800007057890 */ /* 0x000fe4000fffe0ff */
[----:B------:R-:W-:Y:S02]  /*3360*/  USGXT.U32 UR15, UR15, 0xe ;  /* 0x0000000e0f0f789a */ /* 0x000fe40008000000 */
[----:B------:R-:W-:Y:S02]  /*3370*/  USHF.R.U32.HI UR5, URZ, 0x4, UR5 ;  /* 0x00000004ff057899 */ /* 0x000fe40008011605 */
[----:B------:R-:W-:Y:S02]  /*3380*/  UIADD3 UR38, UP1, UPT, UR15, 0x2000080, URZ ;  /* 0x020000800f267890 */ /* 0x000fe4000ff3e0ff */
[----:B------:R-:W-:Y:S01]  /*3390*/  USGXT.U32 UR16, UR5, 0xe ;  /* 0x0000000e0510789a */ /* 0x000fe20008000000 */
[----:B------:R-:W-:Y:S01]  /*33a0*/  UMOV UR4, URZ ;  /* 0x000000ff00047c82 */ /* 0x000fe20008000000 */
[----:B------:R-:W-:Y:S01]  /*33b0*/  UMOV UR13, URZ ;  /* 0x000000ff000d7c82 */ /* 0x000fe20008000000 */
[----:B------:R-:W-:-:S02]  /*33c0*/  UIADD3.X UR39, UPT, UPT, UR4, 0x40004040, URZ, UP1, !UPT ;  /* 0x4000404004277890 */ /* 0x000fc40008ffe4ff */
[----:B------:R-:W-:Y:S01]  /*33d0*/  UIADD3 UR42, UP1, UPT, UR16, 0x2, URZ ;  /* 0x00000002102a7890 */ /* 0x000fe2000ff3e0ff */
[----:B------:R-:W-:Y:S01]  /*33e0*/  UMOV UR4, UR6 ;  /* 0x0000000600047c82 */ /* 0x000fe20008000000 */
[----:B------:R-:W-:Y:S02]  /*33f0*/  UMOV UR5, URZ ;  /* 0x000000ff00057c82 */ /* 0x000fe40008000000 */
[----:B------:R-:W-:Y:S01]  /*3400*/  UIADD3.X UR43, UPT, UPT, UR13, 0x40004040, URZ, UP1, !UPT ;  /* 0x400040400d2b7890 */ /* 0x000fe20008ffe4ff */
[----:B------:R-:W-:Y:S01]  /*3410*/  UMOV UR24, UR4 ;  /* 0x0000000400187c82 */ /* 0x000fe20008000000 */
[----:B------:R-:W-:Y:S02]  /*3420*/  ULOP3.LUT UR4, UR15, 0x2000000, URZ, 0xfc, !UPT ;  /* 0x020000000f047892 */ /* 0x000fe4000f8efcff */
[----:B------:R-:W-:Y:S02]  /*3430*/  UIADD3.64 UR44, UPT, UPT, UR38, 0x80, URZ ;  /* 0x00000080262c7897 */ /* 0x000fe4000fffe0ff */
[----:B------:R-:W-:-:S02]  /*3440*/  UIADD3.64 UR52, UPT, UPT, UR42, 0x2, URZ ;  /* 0x000000022a347897 */ /* 0x000fc4000fffe0ff */
[----:B------:R-:W-:Y:S02]  /*3450*/  UIADD3.64 UR46, UPT, UPT, UR38, 0x100, URZ ;  /* 0x00000100262e7897 */ /* 0x000fe4000fffe0ff */
[----:B------:R-:W-:Y:S02]  /*3460*/  UIADD3.64 UR54, UPT, UPT, UR42, 0x4, URZ ;  /* 0x000000042a367897 */ /* 0x000fe4000fffe0ff */
[----:B------:R-:W-:Y:S02]  /*3470*/  UIADD3 UR21, UPT, UPT, UR8, 0x100, URZ ;  /* 0x0000010008157890 */ /* 0x000fe4000fffe0ff */
[----:B------:R-:W-:Y:S02]  /*3480*/  UIADD3.64 UR48, UPT, UPT, UR38, 0x380, URZ ;  /* 0x0000038026307897 */ /* 0x000fe4000fffe0ff */
[----:B------:R-:W-:Y:S02]  /*3490*/  UIADD3 UR61, UPT, UPT, UR8, 0x100, URZ ;  /* 0x00000100083d7890 */ /* 0x000fe4000fffe0ff */
[----:B------:R-:W-:-:S02]  /*34a0*/  UIADD3.64 UR50, UPT, UPT, UR38, 0x400, URZ ;  /* 0x0000040026327897 */ /* 0x000fc4000fffe0ff */
[----:B------:R-:W-:Y:S02]  /*34b0*/  UIADD3 UR62, UPT, UPT, UR8, 0x100, URZ ;  /* 0x00000100083e7890 */ /* 0x000fe4000fffe0ff */
[----:B------:R-:W-:Y:S01]  /*34c0*/  UIADD3.64 UR56, UPT, UPT, UR38, 0x480, URZ ;  /* 0x0000048026387897 */ /* 0x000fe2000fffe0ff */
[----:B------:R-:W-:Y:S01]  /*34d0*/  UMOV UR26, 0x0 ;  /* 0x00000000001a7882 */ /* 0x000fe20000000000 */
[----:B------:R-:W-:Y:S01]  /*34e0*/  UMOV UR27, 0x8208010 ;  /* 0x08208010001b7882 */ /* 0x000fe20000000000 */
[----:B------:R-:W-:Y:S01]  /*34f0*/  UIADD3 UR63, UPT, UPT, UR8, 0x100, URZ ;  /* 0x00000100083f7890 */ /* 0x000fe2000fffe0ff */
[----:B------:R-:W-:Y:S01]  /*3500*/  UMOV UR17, 0x40004040 ;  /* 0x4000404000117882 */ /* 0x000fe20000000000 */
[----:B------:R-:W-:Y:S01]  /*3510*/  UIADD3.64 UR58, UPT, UPT, UR38, 0x500, URZ ;  /* 0x00000500263a7897 */ /* 0x000fe2000fffe0ff */
[----:B------:R-:W-:Y:S01]  /*3520*/  UMOV UR5, 0x40004040 ;  /* 0x4000404000057882 */ /* 0x000fe20000000000 */
[----:B------:R-:W-:Y:S01]  /*3530*/  UMOV UR34, 0x0 ;  /* 0x0000000000227882 */ /* 0x000fe20000000000 */
[----:B------:R-:W-:Y:S01]  /*3540*/  UMOV UR35, 0x8208010 ;  /* 0x0820801000237882 */ /* 0x000fe20000000000 */
[----:B------:R-:W-:Y:S01]  /*3550*/  UMOV UR32, 0x0 ;  /* 0x0000000000207882 */ /* 0x000fe20000000000 */
[----:B------:R-:W-:Y:S01]  /*3560*/  UMOV UR33, 0x8208010 ;  /* 0x0820801000217882 */ /* 0x000fe20000000000 */
[----:B------:R0:W-:Y:S01]  /*3570*/  UTCHMMA gdesc[UR4], gdesc[UR16], tmem[UR11], tmem[UR26], idesc[UR27], !UPT ;  /* 0x00ff1a10040075ea */ /* 0x0001e2000f80000b */
[----:B------:R-:W-:Y:S01]  /*3580*/  UMOV UR30, 0x0 ;  /* 0x00000000001e7882 */ /* 0x000fe20000000000 */
[----:B------:R-:W-:Y:S01]  /*3590*/  UMOV UR31, 0x8208010 ;  /* 0x08208010001f7882 */ /* 0x000fe20000000000 */
[----:B------:R0:W-:Y:S01]  /*35a0*/  UTCHMMA gdesc[UR38], gdesc[UR42], tmem[UR11], tmem[UR34], idesc[UR35], UPT ;  /* 0x00ff222a260075ea */ /* 0x0001e2000b80000b */
        /* <DEDUP_REMOVED lines=8> */
[----:B------:R0:W-:Y:S01]  /*3630*/  UTCHMMA gdesc[UR48], gdesc[UR16], tmem[UR21], tmem[UR28], idesc[UR29], !UPT ;  /* 0x00ff1c10300075ea */ /* 0x0001e2000f800015 */
[----:B------:R-:W-:Y:S01]  /*3640*/  UMOV UR40, 0x0 ;  /* 0x0000000000287882 */ /* 0x000fe20000000000 */
[----:B------:R-:W-:Y:S01]  /*3650*/  UMOV UR41, 0x8208010 ;  /* 0x0820801000297882 */ /* 0x000fe20000000000 */
[----:B------:R0:W-:Y:S01]  /*3660*/  UTCHMMA gdesc[UR50], gdesc[UR42], tmem[UR61], tmem[UR22], idesc[UR23], UPT ;  /* 0x00ff162a320075ea */ /* 0x0001e2000b80003d */
[----:B------:R0:W-:Y:S01]  /*3670*/  UTCHMMA gdesc[UR56], gdesc[UR52], tmem[UR62], tmem[UR36], idesc[UR37], UPT ;  /* 0x00ff2434380075ea */ /* 0x0001e2000b80003e */
[----:B------:R0:W-:Y:S01]  /*3680*/  UTCHMMA gdesc[UR58], gdesc[UR54], tmem[UR63], tmem[UR40], idesc[UR41], UPT ;  /* 0x00ff28363a0075ea */ /* 0x0001e2000b80003f */
[----:B------:R0:W-:Y:S01]  /*3690*/  UTCBAR [UR24], URZ ;  /* 0x000000ff180073e9 */ /* 0x0001e200080000ff */
[----:B------:R-:W-:Y:S01]  /*36a0*/  NOP ;  /* 0x0000000000007918 */ /* 0x000fe20000000000 */
.L_x_6:
[----:B------:R-:W-:Y:S05]  /*36b0*/  @!P2 BRA `(.L_x_7) ;  /* 0x000000000008a947 */ /* 0x000fea0003800000 */
[----:B------:R-:W1:Y:S02]  /*36c0*/  SYNCS.PHASECHK.TRANS64.TRYWAIT P4, [UR7+0xc000], RZ ;  /* 0x00c000ffff0075a7 */ /* 0x000e640008081107 */
[----:B-1----:R-:W-:Y:S05]  /*36d0*/  @!P4 BRA `(.L_x_8) ;  /* 0x000000b80040c947 */ /* 0x002fea0003800000 */
.L_x_7:
[----:B------:R-:W-:Y:S01]  /*36e0*/  BAR.SYNC.DEFER_BLOCKING 0x0 ;  /* 0x0000000000007b1d */ /* 0x000fe20000010000 */
[----:B------:R-:W-:-:S05]  /*36f0*/  PRMT R211, RZ, 0x7610, R211 ;  /* 0x00007610ffd37816 */ /* 0x000fca00000000d3 */
[----:B------:R-:W1:Y:S01]  /*3700*/  LDTM.x128 R4, tmem[UR12] ;  /* 0x0000000c000479ee */ /* 0x000e6200083c0000 */
[----:B------:R-:W2:Y:S01]  /*3710*/  S2R R222, SR_TID.X ;  /* 0x0000000000de7919 */ /* 0x000ea20000002100 */
[----:B------:R-:W3:Y:S01]  /*3720*/  @!P1 SYNCS.CCTL.IV [UR7+0xc000] ;  /* 0x00c00000ff0099b1 */ /* 0x000ee20008000007 */
[----:B------:R-:W-:Y:S01]  /*3730*/  NOP ;  /* 0x0000000000007918 */ /* 0x000fe20000000000 */
[----:B------:R4:W5:Y:S01]  /*3740*/  @P2 LDG.E.U16 R211, desc[UR18][R198.64] ;  /* 0x00000012c6d32981 */ /* 0x000962000c1e1500 */
[----:B-1----:R-:W-:Y:S01]  /*3750*/  FMUL R132, R4, UR60 ;  /* 0x0000003c04847c20 */ /* 0x002fe20008400000 */
[----:B------:R-:W-:Y:S01]  /*3760*/  FMUL R2, R5, UR60 ;  /* 0x0000003c05027c20 */ /* 0x000fe20008400000 */
[----:B------:R-:W-:-:S05]  /*3770*/  FMUL R0, R6, UR60 ;  /* 0x0000003c06007c20 */ /* 0x000fca0008400000 */
[----:B------:R-:W-:Y:S01]  /*3780*/  FMNMX3 R0, R132, R2, R0, !PT ;  /* 0x0000000284007276 */ /* 0x000fe20007800000 */
        /* <DEDUP_REMOVED lines=186> */
[----:B------:R-:W-:-:S05]  /*4330*/  FMUL R2, R131, UR60 ;  /* 0x0000003c83027c20 */ /* 0x000fca0008400000 */
[----:B------:R-:W-:-:S05]  /*4340*/  FMNMX3 R0, R0, -INF , R2, !PT ;  /* 0xff80000000007876 */ /* 0x000fca0007800002 */
[--C-:B------:R-:W-:Y:S01]  /*4350*/  FFMA R4, R4, UR60, -R0.reuse ;  /* 0x0000003c04047c23 */ /* 0x100fe20008000800 */
[--C-:B------:R-:W-:Y:S01]  /*4360*/  FFMA R5, R5, UR60, -R0.reuse ;  /* 0x0000003c05057c23 */ /* 0x100fe20008000800 */
[--C-:B------:R-:W-:Y:S01]  /*4370*/  FFMA R6, R6, UR60, -R0.reuse ;  /* 0x0000003c06067c23 */ /* 0x100fe20008000800 */
[--C-:B------:R-:W-:Y:S01]  /*4380*/  FFMA R7, R7, UR60, -R0.reuse ;  /* 0x0000003c07077c23 */ /* 0x100fe20008000800 */
[----:B------:R-:W-:Y:S01]  /*4390*/  FMUL R4, R4, 1.4426950216293334961 ;  /* 0x3fb8aa3b04047820 */ /* 0x000fe20000400000 */
[--C-:B------:R-:W-:Y:S01]  /*43a0*/  FFMA R8, R8, UR60, -R0.reuse ;  /* 0x0000003c08087c23 */ /* 0x100fe20008000800 */
[----:B------:R-:W-:Y:S01]  /*43b0*/  FMUL R6, R6, 1.4426950216293334961 ;  /* 0x3fb8aa3b06067820 */ /* 0x000fe20000400000 */
[--C-:B------:R-:W-:Y:S01]  /*43c0*/  FFMA R9, R9, UR60, -R0.reuse ;  /* 0x0000003c09097c23 */ /* 0x100fe20008000800 */
[----:B------:R1:W-:Y:S01]  /*43d0*/  MUFU.EX2 R203, R4 ;  /* 0x0000000400cb7308 */ /* 0x0003e20000000800 */
[--C-:B------:R-:W-:Y:S01]  /*43e0*/  FFMA R14, R14, UR60, -R0.reuse ;  /* 0x0000003c0e0e7c23 */ /* 0x100fe20008000800 */
[----:B------:R-:W-:Y:S01]  /*43f0*/  FMUL R8, R8, 1.4426950216293334961 ;  /* 0x3fb8aa3b08087820 */ /* 0x000fe20000400000 */
[--C-:B------:R-:W-:Y:S01]  /*4400*/  FFMA R10, R10, UR60, -R0.reuse ;  /* 0x0000003c0a0a7c23 */ /* 0x100fe20008000800 */
[--C-:B------:R-:W-:Y:S01]  /*4410*/  FFMA R25, R25, UR60, -R0.reuse ;  /* 0x0000003c19197c23 */ /* 0x100fe20008000800 */
[----:B------:R-:W-:Y:S01]  /*4420*/  FMUL R14, R14, 1.4426950216293334961 ;  /* 0x3fb8aa3b0e0e7820 */ /* 0x000fe20000400000 */
[--C-:B------:R-:W-:Y:S01]  /*4430*/  FFMA R11, R11, UR60, -R0.reuse ;  /* 0x0000003c0b0b7c23 */ /* 0x100fe20008000800 */
[----:B------:R-:W-:Y:S01]  /*4440*/  FMUL R10, R10, 1.4426950216293334961 ;  /* 0x3fb8aa3b0a0a7820 */ /* 0x000fe20000400000 */
[----:B------:R0:W-:Y:S01]  /*4450*/  MUFU.EX2 R210, R6 ;  /* 0x0000000600d27308 */ /* 0x0001e20000000800 */
[----:B-1----:R-:W-:Y:S01]  /*4460*/  FMUL R4, R5, 1.4426950216293334961 ;  /* 0x3fb8aa3b05047820 */ /* 0x002fe20000400000 */
[----:B------:R-:W-:Y:S01]  /*4470*/  FMUL R5, R7, 1.4426950216293334961 ;  /* 0x3fb8aa3b07057820 */ /* 0x000fe20000400000 */
[----:B------:R-:W-:Y:S01]  /*4480*/  FMUL R7, R11, 1.4426950216293334961 ;  /* 0x3fb8aa3b0b077820 */ /* 0x000fe20000400000 */
[--C-:B------:R-:W-:Y:S01]  /*4490*/  FFMA R12, R12, UR60, -R0.reuse ;  /* 0x0000003c0c0c7c23 */ /* 0x100fe20008000800 */
[--C-:B------:R-:W-:Y:S01]  /*44a0*/  FFMA R26, R26, UR60, -R0.reuse ;  /* 0x0000003c1a1a7c23 */ /* 0x100fe20008000800 */
[--C-:B------:R-:W-:Y:S01]  /*44b0*/  FFMA R13, R13, UR60, -R0.reuse ;  /* 0x0000003c0d0d7c23 */ /* 0x100fe20008000800 */
[--C-:B------:R-:W-:Y:S01]  /*44c0*/  FFMA R27, R27, UR60, -R0.reuse ;  /* 0x0000003c1b1b7c23 */ /* 0x100fe20008000800 */
[----:B------:R-:W1:Y:S01]  /*44d0*/  MUFU.EX2 R4, R4 ;  /* 0x0000000400047308 */ /* 0x000e620000000800 */
[----:B0-----:R-:W-:Y:S01]  /*44e0*/  FMUL R6, R9, 1.4426950216293334961 ;  /* 0x3fb8aa3b09067820 */ /* 0x001fe20000400000 */
[----:B------:R-:W-:Y:S01]  /*44f0*/  FMUL R12, R12, 1.4426950216293334961 ;  /* 0x3fb8aa3b0c0c7820 */ /* 0x000fe20000400000 */
[----:B------:R-:W-:Y:S01]  /*4500*/  FMUL R26, R26, 1.4426950216293334961 ;  /* 0x3fb8aa3b1a1a7820 */ /* 0x000fe20000400000 */
[--C-:B------:R-:W-:Y:S01]  /*4510*/  FFMA R9, R15, UR60, -R0.reuse ;  /* 0x0000003c0f097c23 */ /* 0x100fe20008000800 */
[--C-:B------:R-:W-:Y:S01]  /*4520*/  FFMA R16, R16, UR60, -R0.reuse ;  /* 0x0000003c10107c23 */ /* 0x100fe20008000800 */
[----:B------:R-:W-:Y:S01]  /*4530*/  FMUL R15, R27, 1.4426950216293334961 ;  /* 0x3fb8aa3b1b0f7820 */ /* 0x000fe20000400000 */
[--C-:B------:R-:W-:Y:S01]  /*4540*/  FFMA R28, R28, UR60, -R0.reuse ;  /* 0x0000003c1c1c7c23 */ /* 0x100fe20008000800 */
[----:B------:R-:W0:Y:S01]  /*4550*/  MUFU.EX2 R5, R5 ;  /* 0x0000000500057308 */ /* 0x000e220000000800 */
[----:B------:R-:W-:Y:S01]  /*4560*/  FMUL R9, R9, 1.4426950216293334961 ;  /* 0x3fb8aa3b09097820 */ /* 0x000fe20000400000 */
[--C-:B------:R-:W-:Y:S01]  /*4570*/  FFMA R17, R17, UR60, -R0.reuse ;  /* 0x0000003c11117c23 */ /* 0x100fe20008000800 */
[----:B------:R-:W-:Y:S01]  /*4580*/  FMUL R16, R16, 1.4426950216293334961 ;  /* 0x3fb8aa3b10107820 */ /* 0x000fe20000400000 */
[----:B------:R-:W-:Y:S01]  /*4590*/  FMUL R28, R28, 1.4426950216293334961 ;  /* 0x3fb8aa3b1c1c7820 */ /* 0x000fe20000400000 */
[--C-:B------:R-:W-:Y:S01]  /*45a0*/  FFMA R18, R18, UR60, -R0.reuse ;  /* 0x0000003c12127c23 */ /* 0x100fe20008000800 */
[--C-:B------:R-:W-:Y:S01]  /*45b0*/  FFMA R19, R19, UR60, -R0.reuse ;  /* 0x0000003c13137c23 */ /* 0x100fe20008000800 */
[--C-:B------:R-:W-:Y:S01]  /*45c0*/  FFMA R29, R29, UR60, -R0.reuse ;  /* 0x0000003c1d1d7c23 */ /* 0x100fe20008000800 */
[----:B------:R0:W1:Y:S01]  /*45d0*/  MUFU.EX2 R209, R8 ;  /* 0x0000000800d17308 */ /* 0x0000620000000800 */
[----:B------:R-:W-:Y:S01]  /*45e0*/  FMUL R18, R18, 1.4426950216293334961 ;  /* 0x3fb8aa3b12127820 */ /* 0x000fe20000400000 */
[----:B------:R-:W-:Y:S01]  /*45f0*/  FMUL R11, R19, 1.4426950216293334961 ;  /* 0x3fb8aa3b130b7820 */ /* 0x000fe20000400000 */
[--C-:B------:R-:W-:Y:S01]  /*4600*/  FFMA R20, R20, UR60, -R0.reuse ;  /* 0x0000003c14147c23 */ /* 0x100fe20008000800 */
[--C-:B------:R-:W-:Y:S01]  /*4610*/  FFMA R30, R30, UR60, -R0.reuse ;  /* 0x0000003c1e1e7c23 */ /* 0x100fe20008000800 */
[--C-:B------:R-:W-:Y:S01]  /*4620*/  FFMA R21, R21, UR60, -R0.reuse ;  /* 0x0000003c15157c23 */ /* 0x100fe20008000800 */
[--C-:B------:R-:W-:Y:S01]  /*4630*/  FFMA R22, R22, UR60, -R0.reuse ;  /* 0x0000003c16167c23 */ /* 0x100fe20008000800 */
[----:B------:R-:W-:Y:S01]  /*4640*/  FMUL R20, R20, 1.4426950216293334961 ;  /* 0x3fb8aa3b14147820 */ /* 0x000fe20000400000 */
[----:B------:R1:W-:Y:S01]  /*4650*/  MUFU.EX2 R206, R14 ;  /* 0x0000000e00ce7308 */ /* 0x0003e20000000800 */
[----:B0-----:R-:W-:Y:S01]  /*4660*/  FMUL R8, R13, 1.4426950216293334961 ;  /* 0x3fb8aa3b0d087820 */ /* 0x001fe20000400000 */
[----:B------:R-:W-:Y:S01]  /*4670*/  FMUL R30, R30, 1.4426950216293334961 ;  /* 0x3fb8aa3b1e1e7820 */ /* 0x000fe20000400000 */
[--C-:B------:R-:W-:Y:S01]  /*4680*/  FFMA R23, R23, UR60, -R0.reuse ;  /* 0x0000003c17177c23 */ /* 0x100fe20008000800 */
[----:B------:R-:W-:Y:S01]  /*4690*/  FMUL R22, R22, 1.4426950216293334961 ;  /* 0x3fb8aa3b16167820 */ /* 0x000fe20000400000 */
[--C-:B------:R-:W-:Y:S01]  /*46a0*/  FFMA R31, R31, UR60, -R0.reuse ;  /* 0x0000003c1f1f7c23 */ /* 0x100fe20008000800 */
[----:B------:R-:W-:Y:S01]  /*46b0*/  FFMA R24, R24, UR60, -R0 ;  /* 0x0000003c18187c23 */ /* 0x000fe20008000800 */
[----:B------:R-:W-:Y:S01]  /*46c0*/  FMUL R13, R23, 1.4426950216293334961 ;  /* 0x3fb8aa3b170d7820 */ /* 0x000fe20000400000 */
[----:B------:R-:W0:Y:S01]  /*46d0*/  MUFU.EX2 R6, R6 ;  /* 0x0000000600067308 */ /* 0x000e220000000800 */
[----:B-1----:R-:W-:Y:S01]  /*46e0*/  FMUL R14, R25, 1.4426950216293334961 ;  /* 0x3fb8aa3b190e7820 */ /* 0x002fe20000400000 */
[----:B------:R-:W-:Y:S01]  /*46f0*/  FADD R25, R203, R4 ;  /* 0x00000004cb197221 */ /* 0x000fe20000000000 */
[----:B------:R-:W-:Y:S01]  /*4700*/  FMUL R24, R24, 1.4426950216293334961 ;  /* 0x3fb8aa3b18187820 */ /* 0x000fe20000400000 */
[--C-:B------:R-:W-:Y:S01]  /*4710*/  FFMA R32, R32, UR60, -R0.reuse ;  /* 0x0000003c20207c23 */ /* 0x100fe20008000800 */
[--C-:B------:R-:W-:Y:S01]  /*4720*/  FFMA R33, R33, UR60, -R0.reuse ;  /* 0x0000003c21217c23 */ /* 0x100fe20008000800 */
[----:B------:R-:W-:Y:S01]  /*4730*/  FADD R25, R210, R25 ;  /* 0x00000019d2197221 */ /* 0x000fe20000000000 */
[--C-:B------:R-:W-:Y:S01]  /*4740*/  FFMA R34, R34, UR60, -R0.reuse ;  /* 0x0000003c22227c23 */ /* 0x100fe20008000800 */
[----:B------:R1:W0:Y:S01]  /*4750*/  MUFU.EX2 R208, R10 ;  /* 0x0000000a00d07308 */ /* 0x0002220000000800 */
[----:B------:R-:W-:Y:S01]  /*4760*/  FMUL R2, R33, 1.4426950216293334961 ;  /* 0x3fb8aa3b21027820 */ /* 0x000fe20000400000 */
[----:B------:R-:W-:Y:S01]  /*4770*/  FADD R25, R5, R25 ;  /* 0x0000001905197221 */ /* 0x000fe20000000000 */
[----:B------:R-:W-:Y:S01]  /*4780*/  FMUL R19, R34, 1.4426950216293334961 ;  /* 0x3fb8aa3b22137820 */ /* 0x000fe20000400000 */
[--C-:B------:R-:W-:Y:S01]  /*4790*/  FFMA R35, R35, UR60, -R0.reuse ;  /* 0x0000003c23237c23 */ /* 0x100fe20008000800 */
[--C-:B------:R-:W-:Y:S01]  /*47a0*/  FFMA R36, R36, UR60, -R0.reuse ;  /* 0x0000003c24247c23 */ /* 0x100fe20008000800 */
[--C-:B------:R-:W-:Y:S01]  /*47b0*/  FFMA R37, R37, UR60, -R0.reuse ;  /* 0x0000003c25257c23 */ /* 0x100fe20008000800 */
[--C-:B------:R-:W-:Y:S01]  /*47c0*/  FFMA R38, R38, UR60, -R0.reuse ;  /* 0x0000003c26267c23 */ /* 0x100fe20008000800 */
[----:B------:R-:W0:Y:S01]  /*47d0*/  MUFU.EX2 R7, R7 ;  /* 0x0000000700077308 */ /* 0x000e220000000800 */
[----:B-1----:R-:W-:Y:S01]  /*47e0*/  FMUL R10, R17, 1.4426950216293334961 ;  /* 0x3fb8aa3b110a7820 */ /* 0x002fe20000400000 */
[----:B------:R-:W-:Y:S01]  /*47f0*/  FMUL R17, R31, 1.4426950216293334961 ;  /* 0x3fb8aa3b1f117820 */ /* 0x000fe20000400000 */
[----:B------:R-:W-:Y:S01]  /*4800*/  FMUL R23, R38, 1.4426950216293334961 ;  /* 0x3fb8aa3b26177820 */ /* 0x000fe20000400000 */
[--C-:B------:R-:W-:Y:S01]  /*4810*/  FFMA R39, R39, UR60, -R0.reuse ;  /* 0x0000003c27277c23 */ /* 0x100fe20008000800 */
[--C-:B------:R-:W-:Y:S01]  /*4820*/  FFMA R40, R40, UR60, -R0.reuse ;  /* 0x0000003c28287c23 */ /* 0x100fe20008000800 */
[--C-:B------:R-:W-:Y:S01]  /*4830*/  FFMA R41, R41, UR60, -R0.reuse ;  /* 0x0000003c29297c23 */ /* 0x100fe20008000800 */
[--C-:B------:R-:W-:Y:S01]  /*4840*/  FFMA R42, R42, UR60, -R0.reuse ;  /* 0x0000003c2a2a7c23 */ /* 0x100fe20008000800 */
[----:B------:R1:W0:Y:S01]  /*4850*/  MUFU.EX2 R207, R12 ;  /* 0x0000000c00cf7308 */ /* 0x0002220000000800 */
[----:B------:R-:W-:Y:S01]  /*4860*/  FMUL R40, R40, 1.4426950216293334961 ;  /* 0x3fb8aa3b28287820 */ /* 0x000fe20000400000 */
[----:B------:R-:W-:Y:S01]  /*4870*/  FMUL R41, R41, 1.4426950216293334961 ;  /* 0x3fb8aa3b29297820 */ /* 0x000fe20000400000 */
[----:B------:R-:W-:Y:S01]  /*4880*/  F2FP.F16.F32.PACK_AB R4, R4, R203 ;  /* 0x000000cb0404723e */ /* 0x000fe200000000ff */
[----:B------:R-:W-:Y:S01]  /*4890*/  FMUL R42, R42, 1.4426950216293334961 ;  /* 0x3fb8aa3b2a2a7820 */ /* 0x000fe20000400000 */
[--C-:B------:R-:W-:Y:S01]  /*48a0*/  FFMA R43, R43, UR60, -R0.reuse ;  /* 0x0000003c2b2b7c23 */ /* 0x100fe20008000800 */
[--C-:B------:R-:W-:Y:S01]  /*48b0*/  FFMA R44, R44, UR60, -R0.reuse ;  /* 0x0000003c2c2c7c23 */ /* 0x100fe20008000800 */
[--C-:B------:R-:W-:Y:S01]  /*48c0*/  FFMA R45, R45, UR60, -R0.reuse ;  /* 0x0000003c2d2d7c23 */ /* 0x100fe20008000800 */
[----:B------:R0:W-:Y:S01]  /*48d0*/  MUFU.EX2 R180, R26 ;  /* 0x0000001a00b47308 */ /* 0x0001e20000000800 */
[----:B-1----:R-:W-:Y:S01]  /*48e0*/  FMUL R12, R21, 1.4426950216293334961 ;  /* 0x3fb8aa3b150c7820 */ /* 0x002fe20000400000 */
[----:B------:R-:W-:Y:S01]  /*48f0*/  FMUL R21, R36, 1.4426950216293334961 ;  /* 0x3fb8aa3b24157820 */ /* 0x000fe20000400000 */
[----:B------:R-:W-:Y:S01]  /*4900*/  FMUL R43, R43, 1.4426950216293334961 ;  /* 0x3fb8aa3b2b2b7820 */ /* 0x000fe20000400000 */
[----:B------:R-:W-:Y:S01]  /*4910*/  FMUL R44, R44, 1.4426950216293334961 ;  /* 0x3fb8aa3b2c2c7820 */ /* 0x000fe20000400000 */
[----:B------:R-:W-:Y:S01]  /*4920*/  FMUL R45, R45, 1.4426950216293334961 ;  /* 0x3fb8aa3b2d2d7820 */ /* 0x000fe20000400000 */
[--C-:B------:R-:W-:Y:S01]  /*4930*/  FFMA R46, R46, UR60, -R0.reuse ;  /* 0x0000003c2e2e7c23 */ /* 0x100fe20008000800 */
[--C-:B------:R-:W-:Y:S01]  /*4940*/  FFMA R47, R47, UR60, -R0.reuse ;  /* 0x0000003c2f2f7c23 */ /* 0x100fe20008000800 */
[----:B------:R-:W1:Y:S01]  /*4950*/  MUFU.EX2 R8, R8 ;  /* 0x0000000800087308 */ /* 0x000e620000000800 */
[----:B0-----:R-:W-:Y:S01]  /*4960*/  FADD R26, R209, R25 ;  /* 0x00000019d11a7221 */ /* 0x001fe20000000000 */
[----:B------:R-:W-:Y:S01]  /*4970*/  FMUL R46, R46, 1.4426950216293334961 ;  /* 0x3fb8aa3b2e2e7820 */ /* 0x000fe20000400000 */
[----:B------:R-:W-:Y:S01]  /*4980*/  FMUL R47, R47, 1.4426950216293334961 ;  /* 0x3fb8aa3b2f2f7820 */ /* 0x000fe20000400000 */
[----:B------:R-:W-:Y:S01]  /*4990*/  FFMA R48, R48, UR60, -R0 ;  /* 0x0000003c30307c23 */ /* 0x000fe20008000800 */
[----:B------:R-:W-:Y:S01]  /*49a0*/  FADD R26, R6, R26 ;  /* 0x0000001a061a7221 */ /* 0x000fe20000000000 */
[--C-:B------:R-:W-:Y:S01]  /*49b0*/  FFMA R49, R49, UR60, -R0.reuse ;  /* 0x0000003c31317c23 */ /* 0x100fe20008000800 */
[----:B------:R-:W-:Y:S01]  /*49c0*/  FFMA R50, R50, UR60, -R0 ;  /* 0x0000003c32327c23 */ /* 0x000fe20008000800 */
[----:B------:R-:W0:Y:S01]  /*49d0*/  MUFU.EX2 R9, R9 ;  /* 0x0000000900097308 */ /* 0x000e220000000800 */
[----:B------:R-:W-:Y:S01]  /*49e0*/  FADD R27, R208, R26 ;  /* 0x0000001ad01b7221 */ /* 0x000fe20000000000 */
[----:B------:R-:W-:Y:S01]  /*49f0*/  FMUL R48, R48, 1.4426950216293334961 ;  /* 0x3fb8aa3b30307820 */ /* 0x000fe20000400000 */
[----:B------:R-:W-:Y:S01]  /*4a00*/  FMUL R49, R49, 1.4426950216293334961 ;  /* 0x3fb8aa3b31317820 */ /* 0x000fe20000400000 */
[----:B------:R-:W-:Y:S01]  /*4a10*/  FMUL R50, R50, 1.4426950216293334961 ;  /* 0x3fb8aa3b32327820 */ /* 0x000fe20000400000 */
[----:B------:R-:W-:Y:S01]  /*4a20*/  FADD R27, R7, R27 ;  /* 0x0000001b071b7221 */ /* 0x000fe20000000000 */
[--C-:B------:R-:W-:Y:S01]  /*4a30*/  FFMA R51, R51, UR60, -R0.reuse ;  /* 0x0000003c33337c23 */ /* 0x100fe20008000800 */
[--C-:B------:R-:W-:Y:S01]  /*4a40*/  FFMA R52, R52, UR60, -R0.reuse ;  /* 0x0000003c34347c23 */ /* 0x100fe20008000800 */
[----:B------:R0:W1:Y:S01]  /*4a50*/  MUFU.EX2 R205, R16 ;  /* 0x0000001000cd7308 */ /* 0x0000620000000800 */
[--C-:B------:R-:W-:Y:S01]  /*4a60*/  FFMA R53, R53, UR60, -R0.reuse ;  /* 0x0000003c35357c23 */ /* 0x100fe20008000800 */
[----:B------:R-:W-:Y:S01]  /*4a70*/  FMUL R51, R51, 1.4426950216293334961 ;  /* 0x3fb8aa3b33337820 */ /* 0x000fe20000400000 */
[--C-:B------:R-:W-:Y:S01]  /*4a80*/  FFMA R54, R54, UR60, -R0.reuse ;  /* 0x0000003c36367c23 */ /* 0x100fe20008000800 */
[--C-:B------:R-:W-:Y:S01]  /*4a90*/  FFMA R55, R55, UR60, -R0.reuse ;  /* 0x0000003c37377c23 */ /* 0x100fe20008000800 */
[--C-:B------:R-:W-:Y:S01]  /*4aa0*/  FFMA R56, R56, UR60, -R0.reuse ;  /* 0x0000003c38387c23 */ /* 0x100fe20008000800 */
[--C-:B------:R-:W-:Y:S01]  /*4ab0*/  FFMA R57, R57, UR60, -R0.reuse ;  /* 0x0000003c39397c23 */ /* 0x100fe20008000800 */
[--C-:B------:R-:W-:Y:S01]  /*4ac0*/  FFMA R58, R58, UR60, -R0.reuse ;  /* 0x0000003c3a3a7c23 */ /* 0x100fe20008000800 */
[----:B------:R1:W-:Y:S01]  /*4ad0*/  MUFU.EX2 R133, R28 ;  /* 0x0000001c00857308 */ /* 0x0003e20000000800 */
[----:B0-----:R-:W-:Y:S01]  /*4ae0*/  FMUL R16, R29, 1.4426950216293334961 ;  /* 0x3fb8aa3b1d107820 */ /* 0x001fe20000400000 */
[--C-:B------:R-:W-:Y:S01]  /*4af0*/  FFMA R59, R59, UR60, -R0.reuse ;  /* 0x0000003c3b3b7c23 */ /* 0x100fe20008000800 */
[--C-:B------:R-:W-:Y:S01]  /*4b00*/  FFMA R60, R60, UR60, -R0.reuse ;  /* 0x0000003c3c3c7c23 */ /* 0x100fe20008000800 */
[--C-:B------:R-:W-:Y:S01]  /*4b10*/  FFMA R61, R61, UR60, -R0.reuse ;  /* 0x0000003c3d3d7c23 */ /* 0x100fe20008000800 */
[--C-:B------:R-:W-:Y:S01]  /*4b20*/  FFMA R62, R62, UR60, -R0.reuse ;  /* 0x0000003c3e3e7c23 */ /* 0x100fe20008000800 */
[--C-:B------:R-:W-:Y:S01]  /*4b30*/  FFMA R63, R63, UR60, -R0.reuse ;  /* 0x0000003c3f3f7c23 */ /* 0x100fe20008000800 */
[--C-:B------:R-:W-:Y:S01]  /*4b40*/  FFMA R64, R64, UR60, -R0.reuse ;  /* 0x0000003c40407c23 */ /* 0x100fe20008000800 */
[----:B------:R-:W0:Y:S01]  /*4b50*/  MUFU.EX2 R10, R10 ;  /* 0x0000000a000a7308 */ /* 0x000e220000000800 */
[----:B-1----:R-:W-:Y:S01]  /*4b60*/  FADD R28, R207, R27 ;  /* 0x0000001bcf1c7221 */ /* 0x002fe20000000000 */
[--C-:B------:R-:W-:Y:S01]  /*4b70*/  FFMA R65, R65, UR60, -R0.reuse ;  /* 0x0000003c41417c23 */ /* 0x100fe20008000800 */
[--C-:B------:R-:W-:Y:S01]  /*4b80*/  FFMA R66, R66, UR60, -R0.reuse ;  /* 0x0000003c42427c23 */ /* 0x100fe20008000800 */
[----:B------:R-:W-:Y:S01]  /*4b90*/  FFMA R67, R67, UR60, -R0 ;  /* 0x0000003c43437c23 */ /* 0x000fe20008000800 */
[----:B------:R-:W-:Y:S01]  /*4ba0*/  FADD R28, R8, R28 ;  /* 0x0000001c081c7221 */ /* 0x000fe20000000000 */
[--C-:B------:R-:W-:Y:S01]  /*4bb0*/  FFMA R68, R68, UR60, -R0.reuse ;  /* 0x0000003c44447c23 */ /* 0x100fe20008000800 */
[----:B------:R-:W-:Y:S01]  /*4bc0*/  FFMA R69, R69, UR60, -R0 ;  /* 0x0000003c45457c23 */ /* 0x000fe20008000800 */
[----:B------:R1:W0:Y:S01]  /*4bd0*/  MUFU.EX2 R202, R18 ;  /* 0x0000001200ca7308 */ /* 0x0002220000000800 */
[----:B------:R-:W-:Y:S01]  /*4be0*/  FADD R29, R206, R28 ;  /* 0x0000001cce1d7221 */ /* 0x000fe20000000000 */
[--C-:B------:R-:W-:Y:S01]  /*4bf0*/  FFMA R70, R70, UR60, -R0.reuse ;  /* 0x0000003c46467c23 */ /* 0x100fe20008000800 */
[--C-:B------:R-:W-:Y:S01]  /*4c00*/  FFMA R71, R71, UR60, -R0.reuse ;  /* 0x0000003c47477c23 */ /* 0x100fe20008000800 */
[--C-:B------:R-:W-:Y:S01]  /*4c10*/  FFMA R72, R72, UR60, -R0.reuse ;  /* 0x0000003c48487c23 */ /* 0x100fe20008000800 */
[----:B------:R-:W-:Y:S01]  /*4c20*/  FADD R29, R9, R29 ;  /* 0x0000001d091d7221 */ /* 0x000fe20000000000 */
[--C-:B------:R-:W-:Y:S01]  /*4c30*/  FFMA R73, R73, UR60, -R0.reuse ;  /* 0x0000003c49497c23 */ /* 0x100fe20008000800 */
[--C-:B------:R-:W-:Y:S01]  /*4c40*/  FFMA R74, R74, UR60, -R0.reuse ;  /* 0x0000003c4a4a7c23 */ /* 0x100fe20008000800 */
[----:B------:R-:W0:Y:S01]  /*4c50*/  MUFU.EX2 R11, R11 ;  /* 0x0000000b000b7308 */ /* 0x000e220000000800 */
[----:B-1----:R-:W-:Y:S01]  /*4c60*/  FMUL R18, R32, 1.4426950216293334961 ;  /* 0x3fb8aa3b20127820 */ /* 0x002fe20000400000 */
[--C-:B------:R-:W-:Y:S01]  /*4c70*/  FFMA R75, R75, UR60, -R0.reuse ;  /* 0x0000003c4b4b7c23 */ /* 0x100fe20008000800 */
[--C-:B------:R-:W-:Y:S01]  /*4c80*/  FFMA R76, R76, UR60, -R0.reuse ;  /* 0x0000003c4c4c7c23 */ /* 0x100fe20008000800 */
[--C-:B------:R-:W-:Y:S01]  /*4c90*/  FFMA R77, R77, UR60, -R0.reuse ;  /* 0x0000003c4d4d7c23 */ /* 0x100fe20008000800 */
[--C-:B------:R-:W-:Y:S01]  /*4ca0*/  FFMA R78, R78, UR60, -R0.reuse ;  /* 0x0000003c4e4e7c23 */ /* 0x100fe20008000800 */
[--C-:B------:R-:W-:Y:S01]  /*4cb0*/  FFMA R79, R79, UR60, -R0.reuse ;  /* 0x0000003c4f4f7c23 */ /* 0x100fe20008000800 */
[----:B------:R-:W-:Y:S01]  /*4cc0*/  FMUL R76, R76, 1.4426950216293334961 ;  /* 0x3fb8aa3b4c4c7820 */ /* 0x000fe20000400000 */
[----:B------:R1:W0:Y:S01]  /*4cd0*/  MUFU.EX2 R201, R20 ;  /* 0x0000001400c97308 */ /* 0x0002220000000800 */
[----:B------:R-:W-:Y:S01]  /*4ce0*/  FMUL R78, R78, 1.4426950216293334961 ;  /* 0x3fb8aa3b4e4e7820 */ /* 0x000fe20000400000 */
[--C-:B------:R-:W-:Y:S01]  /*4cf0*/  FFMA R80, R80, UR60, -R0.reuse ;  /* 0x0000003c50507c23 */ /* 0x100fe20008000800 */
[--C-:B------:R-:W-:Y:S01]  /*4d00*/  FFMA R81, R81, UR60, -R0.reuse ;  /* 0x0000003c51517c23 */ /* 0x100fe20008000800 */
[--C-:B------:R-:W-:Y:S01]  /*4d10*/  FFMA R82, R82, UR60, -R0.reuse ;  /* 0x0000003c52527c23 */ /* 0x100fe20008000800 */
[--C-:B------:R-:W-:Y:S01]  /*4d20*/  FFMA R83, R83, UR60, -R0.reuse ;  /* 0x0000003c53537c23 */ /* 0x100fe20008000800 */
[--C-:B------:R-:W-:Y:S01]  /*4d30*/  FFMA R84, R84, UR60, -R0.reuse ;  /* 0x0000003c54547c23 */ /* 0x100fe20008000800 */
[--C-:B------:R-:W-:Y:S01]  /*4d40*/  FFMA R85, R85, UR60, -R0.reuse ;  /* 0x0000003c55557c23 */ /* 0x100fe20008000800 */
[----:B------:R0:W-:Y:S01]  /*4d50*/  MUFU.EX2 R132, R30 ;  /* 0x0000001e00847308 */ /* 0x0001e20000000800 */
[----:B-1----:R-:W-:Y:S01]  /*4d60*/  FMUL R20, R35, 1.4426950216293334961 ;  /* 0x3fb8aa3b23147820 */ /* 0x002fe20000400000 */
[--C-:B------:R-:W-:Y:S01]  /*4d70*/  FFMA R86, R86, UR60, -R0.reuse ;  /* 0x0000003c56567c23 */ /* 0x100fe20008000800 */
[--C-:B------:R-:W-:Y:S01]  /*4d80*/  FFMA R91, R91, UR60, -R0.reuse ;  /* 0x0000003c5b5b7c23 */ /* 0x100fe20008000800 */
[--C-:B------:R-:W-:Y:S01]  /*4d90*/  FFMA R92, R92, UR60, -R0.reuse ;  /* 0x0000003c5c5c7c23 */ /* 0x100fe20008000800 */
[--C-:B------:R-:W-:Y:S01]  /*4da0*/  FFMA R93, R93, UR60, -R0.reuse ;  /* 0x0000003c5d5d7c23 */ /* 0x100fe20008000800 */
[--C-:B------:R-:W-:Y:S01]  /*4db0*/  FFMA R94, R94, UR60, -R0.reuse ;  /* 0x0000003c5e5e7c23 */ /* 0x100fe20008000800 */
[--C-:B------:R-:W-:Y:S01]  /*4dc0*/  FFMA R95, R95, UR60, -R0.reuse ;  /* 0x0000003c5f5f7c23 */ /* 0x100fe20008000800 */
[----:B------:R-:W1:Y:S01]  /*4dd0*/  MUFU.EX2 R12, R12 ;  /* 0x0000000c000c7308 */ /* 0x000e620000000800 */
[----:B0-----:R-:W-:Y:S01]  /*4de0*/  FADD R30, R205, R29 ;  /* 0x0000001dcd1e7221 */ /* 0x001fe20000000000 */
[--C-:B------:R-:W-:Y:S01]  /*4df0*/  FFMA R96, R96, UR60, -R0.reuse ;  /* 0x0000003c60607c23 */ /* 0x100fe20008000800 */
[--C-:B------:R-:W-:Y:S01]  /*4e00*/  FFMA R97, R97, UR60, -R0.reuse ;  /* 0x0000003c61617c23 */ /* 0x100fe20008000800 */
[----:B------:R-:W-:Y:S01]  /*4e10*/  FFMA R98, R98, UR60, -R0 ;  /* 0x0000003c62627c23 */ /* 0x000fe20008000800 */
[----:B------:R-:W-:Y:S01]  /*4e20*/  FADD R30, R10, R30 ;  /* 0x0000001e0a1e7221 */ /* 0x000fe20000000000 */
[--C-:B------:R-:W-:Y:S01]  /*4e30*/  FFMA R99, R99, UR60, -R0.reuse ;  /* 0x0000003c63637c23 */ /* 0x100fe20008000800 */
[----:B------:R-:W-:Y:S01]  /*4e40*/  FFMA R100, R100, UR60, -R0 ;  /* 0x0000003c64647c23 */ /* 0x000fe20008000800 */
[----:B------:R0:W2:Y:S01]  /*4e50*/  MUFU.EX2 R200, R22 ;  /* 0x0000001600c87308 */ /* 0x0000a20000000800 */
[----:B------:R-:W-:Y:S01]  /*4e60*/  FADD R31, R202, R30 ;  /* 0x0000001eca1f7221 */ /* 0x000fe20000000000 */
[--C-:B------:R-:W-:Y:S01]  /*4e70*/  FFMA R101, R101, UR60, -R0.reuse ;  /* 0x0000003c65657c23 */ /* 0x100fe20008000800 */
[--C-:B------:R-:W-:Y:S01]  /*4e80*/  FFMA R102, R102, UR60, -R0.reuse ;  /* 0x0000003c66667c23 */ /* 0x100fe20008000800 */
[--C-:B------:R-:W-:Y:S01]  /*4e90*/  FFMA R103, R103, UR60, -R0.reuse ;  /* 0x0000003c67677c23 */ /* 0x100fe20008000800 */
[----:B------:R-:W-:Y:S01]  /*4ea0*/  FADD R31, R11, R31 ;  /* 0x0000001f0b1f7221 */ /* 0x000fe20000000000 */
[--C-:B------:R-:W-:Y:S01]  /*4eb0*/  FFMA R104, R104, UR60, -R0.reuse ;  /* 0x0000003c68687c23 */ /* 0x100fe20008000800 */
[--C-:B------:R-:W-:Y:S01]  /*4ec0*/  FFMA R105, R105, UR60, -R0.reuse ;  /* 0x0000003c69697c23 */ /* 0x100fe20008000800 */
[----:B------:R-:W3:Y:S01]  /*4ed0*/  MUFU.EX2 R13, R13 ;  /* 0x0000000d000d7308 */ /* 0x000ee20000000800 */
[----:B------:R-:W-:Y:S01]  /*4ee0*/  FADD R32, R201, R31 ;  /* 0x0000001fc9207221 */ /* 0x000fe20000000000 */
[----:B0-----:R-:W-:Y:S01]  /*4ef0*/  FMUL R22, R37, 1.4426950216293334961 ;  /* 0x3fb8aa3b25167820 */ /* 0x001fe20000400000 */
[--C-:B------:R-:W-:Y:S01]  /*4f00*/  FFMA R106, R106, UR60, -R0.reuse ;  /* 0x0000003c6a6a7c23 */ /* 0x100fe20008000800 */
[----:B------:R-:W-:Y:S01]  /*4f10*/  FFMA R107, R107, UR60, -R0 ;  /* 0x0000003c6b6b7c23 */ /* 0x000fe20008000800 */
[----:B-1----:R-:W-:Y:S01]  /*4f20*/  FADD R32, R12, R32 ;  /* 0x000000200c207221 */ /* 0x002fe20000000000 */
[--C-:B------:R-:W-:Y:S01]  /*4f30*/  FFMA R108, R108, UR60, -R0.reuse ;  /* 0x0000003c6c6c7c23 */ /* 0x100fe20008000800 */
[----:B------:R-:W-:Y:S01]  /*4f40*/  FFMA R109, R109, UR60, -R0 ;  /* 0x0000003c6d6d7c23 */ /* 0x000fe20008000800 */
[----:B------:R0:W1:Y:S01]  /*4f50*/  MUFU.EX2 R181, R24 ;  /* 0x0000001800b57308 */ /* 0x0000620000000800 */
[----:B--2---:R-:W-:Y:S01]  /*4f60*/  FADD R33, R200, R32 ;  /* 0x00000020c8217221 */ /* 0x004fe20000000000 */
[--C-:B------:R-:W-:Y:S01]  /*4f70*/  FFMA R110, R110, UR60, -R0.reuse ;  /* 0x0000003c6e6e7c23 */ /* 0x100fe20008000800 */
[--C-:B------:R-:W-:Y:S01]  /*4f80*/  FFMA R111, R111, UR60, -R0.reuse ;  /* 0x0000003c6f6f7c23 */ /* 0x100fe20008000800 */
[--C-:B------:R-:W-:Y:S01]  /*4f90*/  FFMA R112, R112, UR60, -R0.reuse ;  /* 0x0000003c70707c23 */ /* 0x100fe20008000800 */
[--C-:B------:R-:W-:Y:S01]  /*4fa0*/  FFMA R113, R113, UR60, -R0.reuse ;  /* 0x0000003c71717c23 */ /* 0x100fe20008000800 */
[--C-:B------:R-:W-:Y:S01]  /*4fb0*/  FFMA R114, R114, UR60, -R0.reuse ;  /* 0x0000003c72727c23 */ /* 0x100fe20008000800 */
[--C-:B------:R-:W-:Y:S01]  /*4fc0*/  FFMA R115, R115, UR60, -R0.reuse ;  /* 0x0000003c73737c23 */ /* 0x100fe20008000800 */
[----:B------:R-:W2:Y:S01]  /*4fd0*/  MUFU.EX2 R14, R14 ;  /* 0x0000000e000e7308 */ /* 0x000ea20000000800 */
[----:B---3--:R-:W-:Y:S01]  /*4fe0*/  FADD R33, R13, R33 ;  /* 0x000000210d217221 */ /* 0x008fe20000000000 */
[----:B0-----:R-:W-:Y:S01]  /*4ff0*/  FMUL R24, R39, 1.4426950216293334961 ;  /* 0x3fb8aa3b27187820 */ /* 0x001fe20000400000 */
        /* <DEDUP_REMOVED lines=9> */
[--C-:B------:R-:W-:Y:S01]  /*5090*/  FFMA R123, R123, UR60, -R0.reuse ;  /* 0x0000003c7b7b7c23 */ /* 0x100fe20008000800 */
[--C-:B------:R-:W-:Y:S01]  /*50a0*/  FFMA R124, R124, UR60, -R0.reuse ;  /* 0x0000003c7c7c7c23 */ /* 0x100fe20008000800 */
[--C-:B------:R-:W-:Y:S01]  /*50b0*/  FFMA R125, R125, UR60, -R0.reuse ;  /* 0x0000003c7d7d7c23 */ /* 0x100fe20008000800 */
[----:B------:R-:W-:Y:S01]  /*50c0*/  FFMA R126, R126, UR60, -R0 ;  /* 0x0000003c7e7e7c23 */ /* 0x000fe20008000800 */
[----:B------:R-:W1:Y:S01]  /*50d0*/  MUFU.EX2 R16, R16 ;  /* 0x0000001000107308 */ /* 0x000e620000000800 */
[----:B--2---:R-:W-:Y:S01]  /*50e0*/  FADD R34, R14, R34 ;  /* 0x000000220e227221 */ /* 0x004fe20000000000 */
[----:B------:R-:W-:Y:S01]  /*50f0*/  LOP3.LUT P4, RZ, R222, 0x80, RZ, 0xc0, !PT ;  /* 0x00000080deff7812 */ /* 0x000fe2000788c0ff */
[--C-:B------:R-:W-:Y:S01]  /*5100*/  FFMA R127, R127, UR60, -R0.reuse ;  /* 0x0000003c7f7f7c23 */ /* 0x100fe20008000800 */
[----:B------:R-:W-:Y:S01]  /*5110*/  FFMA R128, R128, UR60, -R0 ;  /* 0x0000003c80807c23 */ /* 0x000fe20008000800 */
[----:B------:R-:W-:Y:S01]  /*5120*/  FADD R35, R180, R34 ;  /* 0x00000022b4237221 */ /* 0x000fe20000000000 */
[--C-:B------:R-:W-:Y:S01]  /*5130*/  FFMA R129, R129, UR60, -R0.reuse ;  /* 0x0000003c81817c23 */ /* 0x100fe20008000800 */
[--C-:B------:R-:W-:Y:S01]  /*5140*/  FFMA R130, R130, UR60, -R0.reuse ;  /* 0x0000003c82827c23 */ /* 0x100fe20008000800 */
[----:B------:R-:W2:Y:S01]  /*5150*/  MUFU.EX2 R17, R17 ;  /* 0x0000001100117308 */ /* 0x000ea20000000800 */
[----:B0-----:R-:W-:Y:S01]  /*5160*/  FADD R36, R15, R35 ;  /* 0x000000230f247221 */ /* 0x001fe20000000000 */
[----:B------:R-:W-:Y:S01]  /*5170*/  FMUL R35, R52, 1.4426950216293334961 ;  /* 0x3fb8aa3b34237820 */ /* 0x000fe20000400000 */
[----:B------:R-:W-:Y:S01]  /*5180*/  FMUL R52, R69, 1.4426950216293334961 ;  /* 0x3fb8aa3b45347820 */ /* 0x000fe20000400000 */
[----:B------:R-:W-:Y:S01]  /*5190*/  FFMA R131, R131, UR60, -R0 ;  /* 0x0000003c83837c23 */ /* 0x000fe20008000800 */
[----:B------:R-:W-:Y:S01]  /*51a0*/  FADD R37, R133, R36 ;  /* 0x0000002485257221 */ /* 0x000fe20000000000 */
[----:B------:R-:W-:Y:S01]  /*51b0*/  FMUL R36, R53, 1.4426950216293334961 ;  /* 0x3fb8aa3b35247820 */ /* 0x000fe20000400000 */
[----:B------:R-:W-:Y:S01]  /*51c0*/  FMUL R53, R71, 1.4426950216293334961 ;  /* 0x3fb8aa3b47357820 */ /* 0x000fe20000400000 */
[----:B------:R-:W0:Y:S01]  /*51d0*/  MUFU.EX2 R18, R18 ;  /* 0x0000001200127308 */ /* 0x000e220000000800 */
[----:B-1----:R-:W-:Y:S01]  /*51e0*/  FADD R37, R16, R37 ;  /* 0x0000002510257221 */ /* 0x002fe20000000000 */
[----:B------:R-:W-:-:S02]  /*51f0*/  F2FP.F16.F32.PACK_AB R5, R5, R210 ;  /* 0x000000d20505723e */ /* 0x000fc400000000ff */
[----:B------:R-:W-:Y:S01]  /*5200*/  F2FP.F16.F32.PACK_AB R6, R6, R209 ;  /* 0x000000d10606723e */ /* 0x000fe200000000ff */
[----:B------:R-:W-:Y:S01]  /*5210*/  FADD R38, R132, R37 ;  /* 0x0000002584267221 */ /* 0x000fe20000000000 */
[----:B------:R-:W-:Y:S01]  /*5220*/  FMUL R37, R54, 1.4426950216293334961 ;  /* 0x3fb8aa3b36257820 */ /* 0x000fe20000400000 */
[----:B------:R-:W-:Y:S01]  /*5230*/  F2FP.F16.F32.PACK_AB R7, R7, R208 ;  /* 0x000000d00707723e */ /* 0x000fe200000000ff */
[----:B------:R-:W1:Y:S01]  /*5240*/  MUFU.EX2 R2, R2 ;  /* 0x0000000200027308 */ /* 0x000e620000000800 */
[C---:B--2---:R-:W-:Y:S01]  /*5250*/  FADD R39, R17.reuse, R38 ;  /* 0x0000002611277221 */ /* 0x044fe20000000000 */
[----:B------:R-:W-:Y:S02]  /*5260*/  F2FP.F16.F32.PACK_AB R17, R17, R132 ;  /* 0x000000841111723e */ /* 0x000fe400000000ff */
[----:B------:R-:W-:Y:S02]  /*5270*/  F2FP.F16.F32.PACK_AB R8, R8, R207 ;  /* 0x000000cf0808723e */ /* 0x000fe400000000ff */
[----:B------:R-:W-:-:S02]  /*5280*/  F2FP.F16.F32.PACK_AB R9, R9, R206 ;  /* 0x000000ce0909723e */ /* 0x000fc400000000ff */
[----:B------:R-:W2:Y:S01]  /*5290*/  MUFU.EX2 R19, R19 ;  /* 0x0000001300137308 */ /* 0x000ea20000000800 */
[----:B0-----:R-:W-:-:S07]  /*52a0*/  FADD R39, R18, R39 ;  /* 0x0000002712277221 */ /* 0x001fce0000000000 */
[----:B------:R-:W-:Y:S01]  /*52b0*/  MUFU.EX2 R21, R21 ;  /* 0x0000001500157308 */ /* 0x000fe20000000800 */
[C---:B-1----:R-:W-:Y:S01]  /*52c0*/  FADD R38, R2.reuse, R39 ;  /* 0x0000002702267221 */ /* 0x042fe20000000000 */
[----:B------:R-:W-:Y:S01]  /*52d0*/  F2FP.F16.F32.PACK_AB R18, R2, R18 ;  /* 0x000000120212723e */ /* 0x000fe200000000ff */
[----:B------:R-:W-:-:S05]  /*52e0*/  FMUL R2, R55, 1.4426950216293334961 ;  /* 0x3fb8aa3b37027820 */ /* 0x000fca0000400000 */
[----:B------:R-:W-:Y:S01]  /*52f0*/  MUFU.EX2 R23, R23 ;  /* 0x0000001700177308 */ /* 0x000fe20000000800 */
[----:B--2---:R-:W-:Y:S01]  /*5300*/  FADD R39, R19, R38 ;  /* 0x0000002613277221 */ /* 0x004fe20000000000 */
[----:B------:R-:W-:Y:S01]  /*5310*/  FMUL R38, R56, 1.4426950216293334961 ;  /* 0x3fb8aa3b38267820 */ /* 0x000fe20000400000 */
[----:B------:R-:W-:-:S05]  /*5320*/  FMUL R56, R73, 1.4426950216293334961 ;  /* 0x3fb8aa3b49387820 */ /* 0x000fca0000400000 */
[----:B------:R-:W-:Y:S08]  /*5330*/  MUFU.EX2 R204, R40 ;  /* 0x0000002800cc7308 */ /* 0x000ff00000000800 */
[----:B------:R-:W-:Y:S08]  /*5340*/  MUFU.EX2 R203, R41 ;  /* 0x0000002900cb7308 */ /* 0x000ff00000000800 */
[----:B------:R0:W-:Y:S08]  /*5350*/  MUFU.EX2 R25, R42 ;  /* 0x0000002a00197308 */ /* 0x0001f00000000800 */
[----:B------:R1:W-:Y:S01]  /*5360*/  MUFU.EX2 R26, R43 ;  /* 0x0000002b001a7308 */ /* 0x0003e20000000800 */
[----:B0-----:R-:W-:Y:S01]  /*5370*/  FMUL R42, R60, 1.4426950216293334961 ;  /* 0x3fb8aa3b3c2a7820 */ /* 0x001fe20000400000 */
[----:B------:R-:W-:-:S06]  /*5380*/  FMUL R60, R74, 1.4426950216293334961 ;  /* 0x3fb8aa3b4a3c7820 */ /* 0x000fcc0000400000 */
[----:B------:R0:W-:Y:S01]  /*5390*/  MUFU.EX2 R27, R44 ;  /* 0x0000002c001b7308 */ /* 0x0001e20000000800 */
[----:B-1----:R-:W-:-:S07]  /*53a0*/  FMUL R43, R61, 1.4426950216293334961 ;  /* 0x3fb8aa3b3d2b7820 */ /* 0x002fce0000400000 */
[----:B------:R1:W-:Y:S01]  /*53b0*/  MUFU.EX2 R28, R45 ;  /* 0x0000002d001c7308 */ /* 0x0003e20000000800 */
[----:B0-----:R-:W-:-:S07]  /*53c0*/  FMUL R44, R62, 1.4426950216293334961 ;  /* 0x3fb8aa3b3e2c7820 */ /* 0x001fce0000400000 */
[----:B------:R-:W-:Y:S01]  /*53d0*/  MUFU.EX2 R212, R78 ;  /* 0x0000004e00d47308 */ /* 0x000fe20000000800 */
[----:B-1----:R-:W-:Y:S01]  /*53e0*/  FMUL R45, R63, 1.4426950216293334961 ;  /* 0x3fb8aa3b3f2d7820 */ /* 0x002fe20000400000 */
[----:B------:R-:W-:Y:S01]  /*53f0*/  FMUL R82, R82, 1.4426950216293334961 ;  /* 0x3fb8aa3b52527820 */ /* 0x000fe20000400000 */
[----:B------:R-:W-:Y:S01]  /*5400*/  FMUL R84, R84, 1.4426950216293334961 ;  /* 0x3fb8aa3b54547820 */ /* 0x000fe20000400000 */
[----:B------:R-:W-:Y:S02]  /*5410*/  F2FP.F16.F32.PACK_AB R10, R10, R205 ;  /* 0x000000cd0a0a723e */ /* 0x000fe400000000ff */
[----:B------:R-:W-:Y:S02]  /*5420*/  F2FP.F16.F32.PACK_AB R11, R11, R202 ;  /* 0x000000ca0b0b723e */ /* 0x000fe400000000ff */
[----:B------:R-:W0:Y:S01]  /*5430*/  MUFU.EX2 R20, R20 ;  /* 0x0000001400147308 */ /* 0x000e220000000800 */
[----:B------:R-:W-:-:S07]  /*5440*/  F2FP.F16.F32.PACK_AB R12, R12, R201 ;  /* 0x000000c90c0c723e */ /* 0x000fce00000000ff */
[----:B------:R-:W1:Y:S08]  /*5450*/  MUFU.EX2 R22, R22 ;  /* 0x0000001600167308 */ /* 0x000e700000000800 */
[----:B------:R2:W-:Y:S01]  /*5460*/  MUFU.EX2 R29, R46 ;  /* 0x0000002e001d7308 */ /* 0x0005e20000000800 */
[C---:B0-----:R-:W-:Y:S01]  /*5470*/  FADD R40, R20.reuse, R39 ;  /* 0x0000002714287221 */ /* 0x041fe20000000000 */
[----:B------:R-:W-:-:S06]  /*5480*/  F2FP.F16.F32.PACK_AB R19, R20, R19 ;  /* 0x000000131413723e */ /* 0x000fcc00000000ff */
[----:B------:R0:W-:Y:S01]  /*5490*/  MUFU.EX2 R30, R47 ;  /* 0x0000002f001e7308 */ /* 0x0001e20000000800 */
[----:B------:R-:W-:Y:S01]  /*54a0*/  FADD R39, R21, R40 ;  /* 0x0000002815277221 */ /* 0x000fe20000000000 */
[----:B-1----:R-:W-:Y:S01]  /*54b0*/  F2FP.F16.F32.PACK_AB R20, R22, R21 ;  /* 0x000000151614723e */ /* 0x002fe200000000ff */
[----:B--2---:R-:W-:-:S05]  /*54c0*/  FMUL R46, R64, 1.4426950216293334961 ;  /* 0x3fb8aa3b402e7820 */ /* 0x004fca0000400000 */
[----:B------:R1:W-:Y:S01]  /*54d0*/  MUFU.EX2 R31, R48 ;  /* 0x00000030001f7308 */ /* 0x0003e20000000800 */
[----:B------:R-:W-:Y:S01]  /*54e0*/  FADD R40, R22, R39 ;  /* 0x0000002716287221 */ /* 0x000fe20000000000 */
[----:B------:R-:W-:Y:S01]  /*54f0*/  FMUL R39, R57, 1.4426950216293334961 ;  /* 0x3fb8aa3b39277820 */ /* 0x000fe20000400000 */
[----:B0-----:R-:W-:Y:S01]  /*5500*/  FMUL R47, R65, 1.4426950216293334961 ;  /* 0x3fb8aa3b412f7820 */ /* 0x001fe20000400000 */
[----:B------:R-:W-:Y:S01]  /*5510*/  FMUL R57, R72, 1.4426950216293334961 ;  /* 0x3fb8aa3b48397820 */ /* 0x000fe20000400000 */
[----:B------:R-:W-:Y:S01]  /*5520*/  FADD R21, R23, R40 ;  /* 0x0000002817157221 */ /* 0x000fe20000000000 */
[----:B------:R-:W-:Y:S01]  /*5530*/  FMUL R40, R58, 1.4426950216293334961 ;  /* 0x3fb8aa3b3a287820 */ /* 0x000fe20000400000 */
[----:B------:R-:W-:Y:S01]  /*5540*/  FMUL R58, R80, 1.4426950216293334961 ;  /* 0x3fb8aa3b503a7820 */ /* 0x000fe20000400000 */
[----:B------:R-:W0:Y:S01]  /*5550*/  MUFU.EX2 R24, R24 ;  /* 0x0000001800187308 */ /* 0x000e220000000800 */
[----:B-1----:R-:W-:-:S07]  /*5560*/  FMUL R48, R66, 1.4426950216293334961 ;  /* 0x3fb8aa3b42307820 */ /* 0x002fce0000400000 */
[----:B------:R1:W-:Y:S01]  /*5570*/  MUFU.EX2 R32, R49 ;  /* 0x0000003100207308 */ /* 0x0003e20000000800 */
[----:B------:R-:W-:Y:S01]  /*5580*/  FMUL R111, R111, 1.4426950216293334961 ;  /* 0x3fb8aa3b6f6f7820 */ /* 0x000fe20000400000 */
[----:B------:R-:W-:Y:S01]  /*5590*/  FMUL R112, R112, 1.4426950216293334961 ;  /* 0x3fb8aa3b70707820 */ /* 0x000fe20000400000 */
[----:B------:R-:W-:Y:S02]  /*55a0*/  F2FP.F16.F32.PACK_AB R13, R13, R200 ;  /* 0x000000c80d0d723e */ /* 0x000fe400000000ff */
[----:B------:R-:W-:Y:S02]  /*55b0*/  F2FP.F16.F32.PACK_AB R14, R14, R181 ;  /* 0x000000b50e0e723e */ /* 0x000fe400000000ff */
[----:B------:R-:W-:Y:S01]  /*55c0*/  F2FP.F16.F32.PACK_AB R15, R15, R180 ;  /* 0x000000b40f0f723e */ /* 0x000fe200000000ff */
[----:B------:R2:W-:Y:S01]  /*55d0*/  MUFU.EX2 R33, R50 ;  /* 0x0000003200217308 */ /* 0x0005e20000000800 */
[C---:B0-----:R-:W-:Y:S01]  /*55e0*/  FADD R41, R24.reuse, R21 ;  /* 0x0000001518297221 */ /* 0x041fe20000000000 */
[----:B------:R-:W-:Y:S01]  /*55f0*/  F2FP.F16.F32.PACK_AB R21, R24, R23 ;  /* 0x000000171815723e */ /* 0x000fe200000000ff */
[----:B-1----:R-:W-:Y:S01]  /*5600*/  FMUL R49, R67, 1.4426950216293334961 ;  /* 0x3fb8aa3b43317820 */ /* 0x002fe20000400000 */
[----:B------:R-:W-:Y:S01]  /*5610*/  F2FP.F16.F32.PACK_AB R24, R28, R27 ;  /* 0x0000001b1c18723e */ /* 0x000fe200000000ff */
[----:B------:R-:W-:Y:S01]  /*5620*/  FADD R22, R204, R41 ;  /* 0x00000029cc167221 */ /* 0x000fe20000000000 */
[----:B------:R-:W-:Y:S01]  /*5630*/  FMUL R41, R59, 1.4426950216293334961 ;  /* 0x3fb8aa3b3b297820 */ /* 0x000fe20000400000 */
[----:B------:R-:W-:Y:S01]  /*5640*/  F2FP.F16.F32.PACK_AB R16, R16, R133 ;  /* 0x000000851010723e */ /* 0x000fe200000000ff */
[----:B------:R0:W1:Y:S01]  /*5650*/  MUFU.EX2 R34, R51 ;  /* 0x0000003300227308 */ /* 0x0000620000000800 */
[----:B------:R-:W-:Y:S01]  /*5660*/  FADD R22, R203, R22 ;  /* 0x00000016cb167221 */ /* 0x000fe20000000000 */
[----:B--2---:R-:W-:Y:S01]  /*5670*/  FMUL R50, R68, 1.4426950216293334961 ;  /* 0x3fb8aa3b44327820 */ /* 0x004fe20000400000 */
[----:B------:R-:W-:-:S02]  /*5680*/  PRMT R210, RZ, 0x7610, R210 ;  /* 0x00007610ffd27816 */ /* 0x000fc400000000d2 */
[----:B------:R-:W-:Y:S01]  /*5690*/  FADD R23, R25, R22 ;  /* 0x0000001619177221 */ /* 0x000fe20000000000 */
[----:B------:R-:W-:Y:S02]  /*56a0*/  PRMT R209, RZ, 0x7610, R209 ;  /* 0x00007610ffd17816 */ /* 0x000fe400000000d1 */
[----:B------:R-:W2:Y:S01]  /*56b0*/  MUFU.EX2 R35, R35 ;  /* 0x0000002300237308 */ /* 0x000ea20000000800 */
[----:B------:R-:W-:Y:S01]  /*56c0*/  FADD R22, R26, R23 ;  /* 0x000000171a167221 */ /* 0x000fe20000000000 */
[----:B0-----:R-:W-:Y:S01]  /*56d0*/  FMUL R51, R70, 1.4426950216293334961 ;  /* 0x3fb8aa3b46337820 */ /* 0x001fe20000400000 */
[----:B------:R-:W-:Y:S02]  /*56e0*/  PRMT R208, RZ, 0x7610, R208 ;  /* 0x00007610ffd07816 */ /* 0x000fe400000000d0 */
[----:B------:R-:W-:Y:S01]  /*56f0*/  PRMT R206, RZ, 0x7610, R206 ;  /* 0x00007610ffce7816 */ /* 0x000fe200000000ce */
[----:B------:R-:W-:Y:S01]  /*5700*/  FADD R23, R27, R22 ;  /* 0x000000161b177221 */ /* 0x000fe20000000000 */
[----:B------:R-:W-:Y:S01]  /*5710*/  PRMT R207, RZ, 0x7610, R207 ;  /* 0x00007610ffcf7816 */ /* 0x000fe200000000cf */
[----:B------:R-:W0:Y:S01]  /*5720*/  MUFU.EX2 R36, R36 ;  /* 0x0000002400247308 */ /* 0x000e220000000800 */
[----:B-1----:R-:W-:Y:S01]  /*5730*/  F2FP.F16.F32.PACK_AB R27, R34, R33 ;  /* 0x00000021221b723e */ /* 0x002fe200000000ff */
[----:B------:R-:W-:-:S06]  /*5740*/  FADD R22, R28, R23 ;  /* 0x000000171c167221 */ /* 0x000fcc0000000000 */
[----:B------:R-:W1:Y:S01]  /*5750*/  MUFU.EX2 R37, R37 ;  /* 0x0000002500257308 */ /* 0x000e620000000800 */
[----:B------:R-:W-:-:S07]  /*5760*/  FADD R23, R29, R22 ;  /* 0x000000161d177221 */ /* 0x000fce0000000000 */
[----:B------:R-:W3:Y:S01]  /*5770*/  MUFU.EX2 R2, R2 ;  /* 0x0000000200027308 */ /* 0x000ee20000000800 */
[----:B------:R-:W-:-:S07]  /*5780*/  FADD R22, R30, R23 ;  /* 0x000000171e167221 */ /* 0x000fce0000000000 */
[----:B------:R-:W0:Y:S01]  /*5790*/  MUFU.EX2 R38, R38 ;  /* 0x0000002600267308 */ /* 0x000e220000000800 */
[----:B------:R-:W-:-:S07]  /*57a0*/  FADD R23, R31, R22 ;  /* 0x000000161f177221 */ /* 0x000fce0000000000 */
[----:B------:R-:W-:Y:S01]  /*57b0*/  MUFU.EX2 R42, R42 ;  /* 0x0000002a002a7308 */ /* 0x000fe20000000800 */
[----:B------:R-:W-:-:S07]  /*57c0*/  FADD R22, R32, R23 ;  /* 0x0000001720167221 */ /* 0x000fce0000000000 */
[----:B------:R-:W-:Y:S01]  /*57d0*/  MUFU.EX2 R43, R43 ;  /* 0x0000002b002b7308 */ /* 0x000fe20000000800 */
[----:B------:R-:W-:-:S07]  /*57e0*/  FADD R23, R33, R22 ;  /* 0x0000001621177221 */ /* 0x000fce0000000000 */
[----:B------:R-:W-:Y:S01]  /*57f0*/  MUFU.EX2 R44, R44 ;  /* 0x0000002c002c7308 */ /* 0x000fe20000000800 */
[----:B------:R-:W-:-:S07]  /*5800*/  FADD R22, R34, R23 ;  /* 0x0000001722167221 */ /* 0x000fce0000000000 */
[----:B------:R-:W-:Y:S01]  /*5810*/  MUFU.EX2 R52, R52 ;  /* 0x0000003400347308 */ /* 0x000fe20000000800 */
[----:B--2---:R-:W-:-:S07]  /*5820*/  FADD R23, R35, R22 ;  /* 0x0000001623177221 */ /* 0x004fce0000000000 */
[----:B------:R-:W-:Y:S01]  /*5830*/  MUFU.EX2 R53, R53 ;  /* 0x0000003500357308 */ /* 0x000fe20000000800 */
[----:B0-----:R-:W-:-:S07]  /*5840*/  FADD R22, R36, R23 ;  /* 0x0000001724167221 */ /* 0x001fce0000000000 */
[----:B------:R-:W-:Y:S01]  /*5850*/  MUFU.EX2 R56, R56 ;  /* 0x0000003800387308 */ /* 0x000fe20000000800 */
[----:B-1----:R-:W-:-:S07]  /*5860*/  FADD R23, R37, R22 ;  /* 0x0000001625177221 */ /* 0x002fce0000000000 */
[----:B------:R-:W-:Y:S01]  /*5870*/  MUFU.EX2 R60, R60 ;  /* 0x0000003c003c7308 */ /* 0x000fe20000000800 */
[----:B---3--:R-:W-:-:S07]  /*5880*/  FADD R23, R2, R23 ;  /* 0x0000001702177221 */ /* 0x008fce0000000000 */
[----:B------:R-:W-:Y:S01]  /*5890*/  MUFU.EX2 R132, R76 ;  /* 0x0000004c00847308 */ /* 0x000fe20000000800 */
[----:B------:R-:W-:Y:S01]  /*58a0*/  FADD R22, R38, R23 ;  /* 0x0000001726167221 */ /* 0x000fe20000000000 */
[----:B------:R-:W-:Y:S01]  /*58b0*/  FMUL R62, R86, 1.4426950216293334961 ;  /* 0x3fb8aa3b563e7820 */ /* 0x000fe20000400000 */
[----:B------:R-:W-:Y:S01]  /*58c0*/  FFMA R63, R88, UR60, -R0 ;  /* 0x0000003c583f7c23 */ /* 0x000fe20008000800 */
[----:B------:R-:W-:Y:S01]  /*58d0*/  FMUL R61, R105, 1.4426950216293334961 ;  /* 0x3fb8aa3b693d7820 */ /* 0x000fe20000400000 */
[----:B------:R-:W-:Y:S02]  /*58e0*/  PRMT R205, RZ, 0x7610, R205 ;  /* 0x00007610ffcd7816 */ /* 0x000fe400000000cd */
[----:B------:R-:W-:Y:S01]  /*58f0*/  PRMT R202, RZ, 0x7610, R202 ;  /* 0x00007610ffca7816 */ /* 0x000fe200000000ca */
[----:B------:R-:W0:Y:S01]  /*5900*/  MUFU.EX2 R39, R39 ;  /* 0x0000002700277308 */ /* 0x000e220000000800 */
[----:B------:R-:W-:-:S07]  /*5910*/  PRMT R201, RZ, 0x7610, R201 ;  /* 0x00007610ffc97816 */ /* 0x000fce00000000c9 */
[----:B------:R-:W1:Y:S08]  /*5920*/  MUFU.EX2 R40, R40 ;  /* 0x0000002800287308 */ /* 0x000e700000000800 */
[----:B------:R-:W2:Y:S01]  /*5930*/  MUFU.EX2 R45, R45 ;  /* 0x0000002d002d7308 */ /* 0x000ea20000000800 */
[----:B0-----:R-:W-:-:S07]  /*5940*/  FADD R23, R39, R22 ;  /* 0x0000001627177221 */ /* 0x001fce0000000000 */
[----:B------:R-:W-:Y:S01]  /*5950*/  MUFU.EX2 R46, R46 ;  /* 0x0000002e002e7308 */ /* 0x000fe20000000800 */
[----:B-1----:R-:W-:-:S07]  /*5960*/  FADD R22, R40, R23 ;  /* 0x0000001728167221 */ /* 0x002fce0000000000 */
[----:B------:R-:W0:Y:S01]  /*5970*/  MUFU.EX2 R47, R47 ;  /* 0x0000002f002f7308 */ /* 0x000e220000000800 */
[----:B--2---:R-:W-:-:S07]  /*5980*/  F2FP.F16.F32.PACK_AB R33, R45, R44 ;  /* 0x0000002c2d21723e */ /* 0x004fce00000000ff */
[----:B------:R-:W-:Y:S08]  /*5990*/  MUFU.EX2 R48, R48 ;  /* 0x0000003000307308 */ /* 0x000ff00000000800 */
[----:B------:R-:W-:Y:S01]  /*59a0*/  MUFU.EX2 R57, R57 ;  /* 0x0000003900397308 */ /* 0x000fe20000000800 */
[----:B0-----:R-:W-:-:S07]  /*59b0*/  F2FP.F16.F32.PACK_AB R34, R47, R46 ;  /* 0x0000002e2f22723e */ /* 0x001fce00000000ff */
[----:B------:R-:W-:Y:S08]  /*59c0*/  MUFU.EX2 R58, R58 ;  /* 0x0000003a003a7308 */ /* 0x000ff00000000800 */
[----:B------:R-:W-:Y:S08]  /*59d0*/  MUFU.EX2 R213, R82 ;  /* 0x0000005200d57308 */ /* 0x000ff00000000800 */
[----:B------:R-:W-:Y:S01]  /*59e0*/  MUFU.EX2 R220, R84 ;  /* 0x0000005400dc7308 */ /* 0x000fe20000000800 */
[----:B------:R-:W-:Y:S01]  /*59f0*/  FFMA R64, R90, UR60, -R0 ;  /* 0x0000003c5a407c23 */ /* 0x000fe20008000800 */
[----:B------:R-:W-:Y:S01]  /*5a00*/  FMUL R65, R92, 1.4426950216293334961 ;  /* 0x3fb8aa3b5c417820 */ /* 0x000fe20000400000 */
[----:B------:R-:W-:Y:S01]  /*5a10*/  FMUL R66, R94, 1.4426950216293334961 ;  /* 0x3fb8aa3b5e427820 */ /* 0x000fe20000400000 */
[----:B------:R-:W-:Y:S01]  /*5a20*/  FMUL R67, R96, 1.4426950216293334961 ;  /* 0x3fb8aa3b60437820 */ /* 0x000fe20000400000 */
[----:B------:R-:W-:Y:S01]  /*5a30*/  PRMT R200, RZ, 0x7610, R200 ;  /* 0x00007610ffc87816 */ /* 0x000fe200000000c8 */
[----:B------:R4:W5:Y:S01]  /*5a40*/  @P2 LDG.E.U16 R210, desc[UR18][R190.64] ;  /* 0x00000012bed22981 */ /* 0x000962000c1e1500 */
[----:B------:R-:W-:Y:S01]  /*5a50*/  F2FP.F16.F32.PACK_AB R28, R36, R35 ;  /* 0x00000023241c723e */ /* 0x000fe200000000ff */
[----:B------:R-:W0:Y:S01]  /*5a60*/  MUFU.EX2 R41, R41 ;  /* 0x0000002900297308 */ /* 0x000e220000000800 */
[----:B------:R-:W-:Y:S01]  /*5a70*/  PRMT R181, RZ, 0x7610, R181 ;  /* 0x00007610ffb57816 */ /* 0x000fe200000000b5 */
[----:B------:R4:W5:Y:S01]  /*5a80*/  @P2 LDG.E.U16 R209, desc[UR18][R182.64] ;  /* 0x00000012b6d12981 */ /* 0x000962000c1e1500 */
[----:B------:R-:W-:-:S02]  /*5a90*/  PRMT R180, RZ, 0x7610, R180 ;  /* 0x00007610ffb47816 */ /* 0x000fc400000000b4 */
[----:B------:R-:W-:-:S03]  /*5aa0*/  PRMT R133, RZ, 0x7610, R133 ;  /* 0x00007610ff857816 */ /* 0x000fc60000000085 */
[----:B------:R-:W1:Y:S08]  /*5ab0*/  MUFU.EX2 R49, R49 ;  /* 0x0000003100317308 */ /* 0x000e700000000800 */
[----:B------:R-:W2:Y:S01]  /*5ac0*/  MUFU.EX2 R50, R50 ;  /* 0x0000003200327308 */ /* 0x000ea20000000800 */
[----:B0-----:R-:W-:-:S07]  /*5ad0*/  FADD R23, R41, R22 ;  /* 0x0000001629177221 */ /* 0x001fce0000000000 */
[----:B------:R-:W0:Y:S01]  /*5ae0*/  MUFU.EX2 R51, R51 ;  /* 0x0000003300337308 */ /* 0x000e220000000800 */
[----:B------:R-:W-:Y:S01]  /*5af0*/  FADD R22, R42, R23 ;  /* 0x000000172a167221 */ /* 0x000fe20000000000 */
[----:B------:R-:W-:Y:S01]  /*5b00*/  FMUL R63, R63, 1.4426950216293334961 ;  /* 0x3fb8aa3b3f3f7820 */ /* 0x000fe20000400000 */
[----:B------:R-:W-:Y:S01]  /*5b10*/  PRMT R69, RZ, 0x7610, R69 ;  /* 0x00007610ff457816 */ /* 0x000fe20000000045 */
[----:B------:R4:W5:Y:S01]  /*5b20*/  @P2 LDG.E.U16 R208, desc[UR18][R172.64] ;  /* 0x00000012acd02981 */ /* 0x000962000c1e1500 */
[----:B------:R-:W-:-:S03]  /*5b30*/  FADD R23, R43, R22 ;  /* 0x000000162b177221 */ /* 0x000fc60000000000 */
[----:B------:R-:W-:Y:S01]  /*5b40*/  MUFU.EX2 R62, R62 ;  /* 0x0000003e003e7308 */ /* 0x000fe20000000800 */
[----:B------:R-:W-:Y:S01]  /*5b50*/  FADD R22, R44, R23 ;  /* 0x000000172c167221 */ /* 0x000fe20000000000 */
[----:B------:R-:W-:Y:S01]  /*5b60*/  FMUL R64, R64, 1.4426950216293334961 ;  /* 0x3fb8aa3b40407820 */ /* 0x000fe20000400000 */
[----:B-1----:R-:W-:Y:S01]  /*5b70*/  F2FP.F16.F32.PACK_AB R35, R49, R48 ;  /* 0x000000303123723e */ /* 0x002fe200000000ff */
[----:B------:R-:W-:Y:S01]  /*5b80*/  FMUL R88, R120, 1.4426950216293334961 ;  /* 0x3fb8aa3b78587820 */ /* 0x000fe20000400000 */
[----:B------:R-:W-:Y:S01]  /*5b90*/  FADD R23, R45, R22 ;  /* 0x000000162d177221 */ /* 0x000fe20000000000 */
[----:B--2---:R-:W-:Y:S01]  /*5ba0*/  F2FP.F16.F32.PACK_AB R36, R52, R50 ;  /* 0x000000323424723e */ /* 0x004fe200000000ff */
[----:B------:R4:W5:Y:S02]  /*5bb0*/  @P2 LDG.E.U16 R206, desc[UR18][R164.64] ;  /* 0x00000012a4ce2981 */ /* 0x000964000c1e1500 */
[----:B------:R-:W-:Y:S01]  /*5bc0*/  FADD R22, R46, R23 ;  /* 0x000000172e167221 */ /* 0x000fe20000000000 */
[----:B------:R-:W-:Y:S01]  /*5bd0*/  MUFU.EX2 R63, R63 ;  /* 0x0000003f003f7308 */ /* 0x000fe20000000800 */
[----:B------:R-:W-:Y:S01]  /*5be0*/  PRMT R68, RZ, 0x7610, R68 ;  /* 0x00007610ff447816 */ /* 0x000fe20000000044 */
[----:B------:R4:W5:Y:S01]  /*5bf0*/  @P2 LDG.E.U16 R205, desc[UR18][R156.64] ;  /* 0x000000129ccd2981 */ /* 0x000962000c1e1500 */
[----:B------:R-:W-:Y:S01]  /*5c00*/  FADD R23, R47, R22 ;  /* 0x000000162f177221 */ /* 0x000fe20000000000 */
[----:B------:R-:W-:Y:S01]  /*5c10*/  FMUL R44, R85, 1.4426950216293334961 ;  /* 0x3fb8aa3b552c7820 */ /* 0x000fe20000400000 */
[--C-:B------:R-:W-:Y:S01]  /*5c20*/  FFMA R45, R87, UR60, -R0.reuse ;  /* 0x0000003c572d7c23 */ /* 0x100fe20008000800 */
[----:B------:R-:W-:Y:S01]  /*5c30*/  FFMA R46, R89, UR60, -R0 ;  /* 0x0000003c592e7c23 */ /* 0x000fe20008000800 */
[----:B------:R-:W-:Y:S01]  /*5c40*/  FADD R54, R48, R23 ;  /* 0x0000001730367221 */ /* 0x000fe20000000000 */
[----:B------:R-:W-:Y:S01]  /*5c50*/  F2FP.F16.F32.PACK_AB R23, R26, R25 ;  /* 0x000000191a17723e */ /* 0x000fe200000000ff */
[----:B------:R-:W-:Y:S01]  /*5c60*/  MUFU.EX2 R64, R64 ;  /* 0x0000004000407308 */ /* 0x000fe20000000800 */
[----:B------:R-:W-:Y:S01]  /*5c70*/  F2FP.F16.F32.PACK_AB R25, R30, R29 ;  /* 0x0000001d1e19723e */ /* 0x000fe200000000ff */
[----:B------:R-:W-:Y:S01]  /*5c80*/  FADD R55, R49, R54 ;  /* 0x0000003631377221 */ /* 0x000fe20000000000 */
[----:B------:R-:W-:Y:S01]  /*5c90*/  F2FP.F16.F32.PACK_AB R29, R2, R37 ;  /* 0x00000025021d723e */ /* 0x000fe200000000ff */
[----:B------:R4:W5:Y:S01]  /*5ca0*/  @P2 LDG.E.U16 R207, desc[UR18][R196.64] ;  /* 0x00000012c4cf2981 */ /* 0x000962000c1e1500 */
[----:B------:R-:W-:Y:S01]  /*5cb0*/  F2FP.F16.F32.PACK_AB R30, R39, R38 ;  /* 0x00000026271e723e */ /* 0x000fe200000000ff */
[----:B------:R-:W-:Y:S01]  /*5cc0*/  FADD R55, R50, R55 ;  /* 0x0000003732377221 */ /* 0x000fe20000000000 */
[----:B------:R-:W-:Y:S01]  /*5cd0*/  FMUL R39, R75, 1.4426950216293334961 ;  /* 0x3fb8aa3b4b277820 */ /* 0x000fe20000400000 */
[----:B------:R-:W-:Y:S01]  /*5ce0*/  F2FP.F16.F32.PACK_AB R26, R32, R31 ;  /* 0x0000001f201a723e */ /* 0x000fe200000000ff */
[----:B------:R-:W-:Y:S01]  /*5cf0*/  MUFU.EX2 R65, R65 ;  /* 0x0000004100417308 */ /* 0x000fe20000000800 */
[----:B------:R-:W-:Y:S01]  /*5d00*/  FADD R2, R52, R55 ;  /* 0x0000003734027221 */ /* 0x000fe20000000000 */
[----:B------:R-:W-:Y:S01]  /*5d10*/  F2FP.F16.F32.PACK_AB R31, R41, R40 ;  /* 0x00000028291f723e */ /* 0x000fe200000000ff */
[----:B------:R-:W-:Y:S01]  /*5d20*/  FMUL R40, R77, 1.4426950216293334961 ;  /* 0x3fb8aa3b4d287820 */ /* 0x000fe20000400000 */
[----:B------:R-:W-:Y:S01]  /*5d30*/  FMUL R41, R79, 1.4426950216293334961 ;  /* 0x3fb8aa3b4f297820 */ /* 0x000fe20000400000 */
[----:B0-----:R-:W-:Y:S01]  /*5d40*/  FADD R2, R51, R2 ;  /* 0x0000000233027221 */ /* 0x001fe20000000000 */
[----:B------:R-:W-:Y:S01]  /*5d50*/  F2FP.F16.F32.PACK_AB R32, R43, R42 ;  /* 0x0000002a2b20723e */ /* 0x000fe200000000ff */
[----:B------:R4:W5:Y:S01]  /*5d60*/  @P2 LDG.E.U16 R202, desc[UR18][R188.64] ;  /* 0x00000012bcca2981 */ /* 0x000962000c1e1500 */
[----:B------:R-:W0:Y:S01]  /*5d70*/  MUFU.EX2 R39, R39 ;  /* 0x0000002700277308 */ /* 0x000e220000000800 */
[----:B------:R-:W-:Y:S01]  /*5d80*/  FADD R38, R53, R2 ;  /* 0x0000000235267221 */ /* 0x000fe20000000000 */
[----:B------:R-:W-:Y:S01]  /*5d90*/  FMUL R45, R45, 1.4426950216293334961 ;  /* 0x3fb8aa3b2d2d7820 */ /* 0x000fe20000400000 */
[----:B------:R-:W-:Y:S01]  /*5da0*/  FMUL R47, R91, 1.4426950216293334961 ;  /* 0x3fb8aa3b5b2f7820 */ /* 0x000fe20000400000 */
[----:B------:R-:W-:Y:S01]  /*5db0*/  PRMT R71, RZ, 0x7610, R71 ;  /* 0x00007610ff477816 */ /* 0x000fe20000000047 */
[----:B------:R-:W-:Y:S01]  /*5dc0*/  FADD R38, R57, R38 ;  /* 0x0000002639267221 */ /* 0x000fe20000000000 */
[----:B------:R-:W-:Y:S01]  /*5dd0*/  PRMT R70, RZ, 0x7610, R70 ;  /* 0x00007610ff467816 */ /* 0x000fe20000000046 */
[----:B------:R4:W5:Y:S01]  /*5de0*/  @P2 LDG.E.U16 R201, desc[UR18][R178.64] ;  /* 0x00000012b2c92981 */ /* 0x000962000c1e1500 */
[----:B------:R-:W1:Y:S01]  /*5df0*/  MUFU.EX2 R40, R40 ;  /* 0x0000002800287308 */ /* 0x000e620000000800 */
[----:B------:R-:W-:Y:S01]  /*5e00*/  FADD R59, R56, R38 ;  /* 0x00000026383b7221 */ /* 0x000fe20000000000 */
[----:B------:R-:W-:-:S06]  /*5e10*/  FMUL R42, R81, 1.4426950216293334961 ;  /* 0x3fb8aa3b512a7820 */ /* 0x000fcc0000400000 */
[----:B------:R-:W-:Y:S01]  /*5e20*/  MUFU.EX2 R66, R66 ;  /* 0x0000004200427308 */ /* 0x000fe20000000800 */
[----:B------:R-:W-:Y:S01]  /*5e30*/  FADD R59, R60, R59 ;  /* 0x0000003b3c3b7221 */ /* 0x000fe20000000000 */
[----:B------:R-:W-:-:S06]  /*5e40*/  FMUL R84, R98, 1.4426950216293334961 ;  /* 0x3fb8aa3b62547820 */ /* 0x000fcc0000400000 */
[----:B------:R-:W-:Y:S01]  /*5e50*/  MUFU.EX2 R61, R61 ;  /* 0x0000003d003d7308 */ /* 0x000fe20000000800 */
[----:B0-----:R-:W-:Y:S01]  /*5e60*/  FADD R59, R39, R59 ;  /* 0x0000003b273b7221 */ /* 0x001fe20000000000 */
[----:B------:R-:W-:Y:S01]  /*5e70*/  FMUL R90, R122, 1.4426950216293334961 ;  /* 0x3fb8aa3b7a5a7820 */ /* 0x000fe20000400000 */
[----:B------:R-:W-:Y:S01]  /*5e80*/  FMUL R92, R124, 1.4426950216293334961 ;  /* 0x3fb8aa3b7c5c7820 */ /* 0x000fe20000400000 */
[----:B------:R-:W-:Y:S01]  /*5e90*/  FMUL R94, R125, 1.4426950216293334961 ;  /* 0x3fb8aa3b7d5e7820 */ /* 0x000fe20000400000 */
[----:B------:R-:W-:Y:S01]  /*5ea0*/  FMUL R96, R127, 1.4426950216293334961 ;  /* 0x3fb8aa3b7f607820 */ /* 0x000fe20000400000 */
[----:B------:R-:W-:Y:S01]  /*5eb0*/  F2FP.F16.F32.PACK_AB R22, R203, R204 ;  /* 0x000000cccb16723e */ /* 0x000fe200000000ff */
[----:B------:R4:W5:Y:S01]  /*5ec0*/  @P2 LDG.E.U16 R200, desc[UR18][R170.64] ;  /* 0x00000012aac82981 */ /* 0x000962000c1e1500 */
[----:B------:R-:W0:Y:S01]  /*5ed0*/  MUFU.EX2 R41, R41 ;  /* 0x0000002900297308 */ /* 0x000e220000000800 */
[----:B------:R-:W-:Y:S01]  /*5ee0*/  FADD R59, R132, R59 ;  /* 0x0000003b843b7221 */ /* 0x000fe20000000000 */
[----:B------:R-:W-:Y:S01]  /*5ef0*/  FMUL R43, R83, 1.4426950216293334961 ;  /* 0x3fb8aa3b532b7820 */ /* 0x000fe20000400000 */
[----:B------:R-:W-:Y:S01]  /*5f00*/  PRMT R73, RZ, 0x7610, R73 ;  /* 0x00007610ff497816 */ /* 0x000fe20000000049 */
[----:B------:R4:W5:Y:S01]  /*5f10*/  @P2 LDG.E.U16 R181, desc[UR18][R162.64] ;  /* 0x00000012a2b52981 */ /* 0x000962000c1e1500 */
[----:B-1----:R-:W-:-:S03]  /*5f20*/  FADD R59, R40, R59 ;  /* 0x0000003b283b7221 */ /* 0x002fc60000000000 */
[----:B------:R-:W-:Y:S01]  /*5f30*/  MUFU.EX2 R44, R44 ;  /* 0x0000002c002c7308 */ /* 0x000fe20000000800 */
[----:B------:R-:W-:Y:S01]  /*5f40*/  FADD R59, R212, R59 ;  /* 0x0000003bd43b7221 */ /* 0x000fe20000000000 */
[----:B------:R-:W-:Y:S01]  /*5f50*/  FMUL R46, R46, 1.4426950216293334961 ;  /* 0x3fb8aa3b2e2e7820 */ /* 0x000fe20000400000 */
[----:B------:R-:W-:Y:S01]  /*5f60*/  FMUL R48, R93, 1.4426950216293334961 ;  /* 0x3fb8aa3b5d307820 */ /* 0x000fe20000400000 */
[----:B------:R-:W-:Y:S01]  /*5f70*/  FMUL R49, R95, 1.4426950216293334961 ;  /* 0x3fb8aa3b5f317820 */ /* 0x000fe20000400000 */
[----:B------:R-:W-:Y:S01]  /*5f80*/  F2FP.F16.F32.PACK_AB R37, R53, R51 ;  /* 0x000000333525723e */ /* 0x000fe200000000ff */
[----:B------:R4:W5:Y:S02]  /*5f90*/  @P2 LDG.E.U16 R180, desc[UR18][R154.64] ;  /* 0x000000129ab42981 */ /* 0x000964000c1e1500 */
[----:B------:R-:W1:Y:S01]  /*5fa0*/  MUFU.EX2 R42, R42 ;  /* 0x0000002a002a7308 */ /* 0x000e620000000800 */
[----:B0-----:R-:W-:Y:S01]  /*5fb0*/  FADD R59, R41, R59 ;  /* 0x0000003b293b7221 */ /* 0x001fe20000000000 */
[----:B------:R-:W-:Y:S01]  /*5fc0*/  F2FP.F16.F32.PACK_AB R39, R39, R60 ;  /* 0x0000003c2727723e */ /* 0x000fe200000000ff */
[----:B------:R4:W5:Y:S01]  /*5fd0*/  @P2 LDG.E.U16 R133, desc[UR18][R146.64] ;  /* 0x0000001292852981 */ /* 0x000962000c1e1500 */
[----:B------:R-:W-:-:S02]  /*5fe0*/  PRMT R72, RZ, 0x7610, R72 ;  /* 0x00007610ff487816 */ /* 0x000fc40000000048 */
[----:B------:R-:W-:Y:S01]  /*5ff0*/  PRMT R74, RZ, 0x7610, R74 ;  /* 0x00007610ff4a7816 */ /* 0x000fe2000000004a */
[----:B------:R4:W5:Y:S01]  /*6000*/  @P2 LDG.E.U16 R69, desc[UR18][R194.64] ;  /* 0x00000012c2452981 */ /* 0x000962000c1e1500 */
[----:B------:R-:W0:Y:S01]  /*6010*/  MUFU.EX2 R43, R43 ;  /* 0x0000002b002b7308 */ /* 0x000e220000000800 */
[----:B------:R-:W-:Y:S01]  /*6020*/  FADD R59, R58, R59 ;  /* 0x0000003b3a3b7221 */ /* 0x000fe20000000000 */
[----:B------:R-:W-:Y:S01]  /*6030*/  PRMT R76, RZ, 0x7610, R76 ;  /* 0x00007610ff4c7816 */ /* 0x000fe2000000004c */
[----:B------:R4:W5:Y:S05]  /*6040*/  @P2 LDG.E.U16 R68, desc[UR18][R186.64] ;  /* 0x00000012ba442981 */ /* 0x00096a000c1e1500 */
[----:B------:R-:W2:Y:S01]  /*6050*/  MUFU.EX2 R45, R45 ;  /* 0x0000002d002d7308 */ /* 0x000ea20000000800 */
[----:B-1----:R-:W-:-:S07]  /*6060*/  FADD R59, R42, R59 ;  /* 0x0000003b2a3b7221 */ /* 0x002fce0000000000 */
        /* <DEDUP_REMOVED lines=8> */
[----:B------:R-:W-:Y:S01]  /*60f0*/  FADD R60, R220, R59 ;  /* 0x0000003bdc3c7221 */ /* 0x000fe20000000000 */
[----:B------:R-:W-:Y:S01]  /*6100*/  FMUL R85, R104, 1.4426950216293334961 ;  /* 0x3fb8aa3b68557820 */ /* 0x000fe20000400000 */
[----:B------:R-:W-:Y:S01]  /*6110*/  FMUL R98, R106, 1.4426950216293334961 ;  /* 0x3fb8aa3b6a627820 */ /* 0x000fe20000400000 */
[----:B------:R-:W0:Y:S01]  /*6120*/  MUFU.EX2 R46, R46 ;  /* 0x0000002e002e7308 */ /* 0x000e220000000800 */
[----:B------:R-:W-:Y:S01]  /*6130*/  FADD R60, R44, R60 ;  /* 0x0000003c2c3c7221 */ /* 0x000fe20000000000 */
[----:B------:R-:W-:-:S06]  /*6140*/  F2FP.F16.F32.PACK_AB R38, R56, R57 ;  /* 0x000000393826723e */ /* 0x000fcc00000000ff */
[----:B------:R-:W-:Y:S01]  /*6150*/  MUFU.EX2 R88, R88 ;  /* 0x0000005800587308 */ /* 0x000fe20000000800 */
[----:B------:R-:W-:Y:S01]  /*6160*/  FADD R86, R62, R60 ;  /* 0x0000003c3e567221 */ /* 0x000fe20000000000 */
[----:B------:R-:W-:Y:S01]  /*6170*/  FMUL R91, R123, 1.4426950216293334961 ;  /* 0x3fb8aa3b7b5b7820 */ /* 0x000fe20000400000 */
[----:B------:R-:W-:Y:S01]  /*6180*/  PRMT R204, RZ, 0x7610, R204 ;  /* 0x00007610ffcc7816 */ /* 0x000fe200000000cc */
[----:B------:R4:W5:Y:S01]  /*6190*/  @P2 LDG.E.U16 R71, desc[UR18][R176.64] ;  /* 0x00000012b0472981 */ /* 0x000962000c1e1500 */
[----:B--2---:R-:W-:Y:S01]  /*61a0*/  FADD R86, R45, R86 ;  /* 0x000000562d567221 */ /* 0x004fe20000000000 */
[----:B------:R-:W-:Y:S02]  /*61b0*/  PRMT R203, RZ, 0x7610, R203 ;  /* 0x00007610ffcb7816 */ /* 0x000fe400000000cb */
[----:B------:R-:W1:Y:S01]  /*61c0*/  MUFU.EX2 R48, R48 ;  /* 0x0000003000307308 */ /* 0x000e620000000800 */
[----:B------:R-:W-:Y:S01]  /*61d0*/  FADD R86, R63, R86 ;  /* 0x000000563f567221 */ /* 0x000fe20000000000 */
[----:B------:R-:W-:Y:S01]  /*61e0*/  PRMT R2, RZ, 0x7610, R2 ;  /* 0x00007610ff027816 */ /* 0x000fe20000000002 */
[----:B------:R4:W5:Y:S02]  /*61f0*/  @P2 LDG.E.U16 R70, desc[UR18][R168.64] ;  /* 0x00000012a8462981 */ /* 0x000964000c1e1500 */
[----:B0-----:R-:W-:-:S03]  /*6200*/  FADD R86, R46, R86 ;  /* 0x000000562e567221 */ /* 0x001fc60000000000 */
[----:B------:R-:W-:Y:S01]  /*6210*/  MUFU.EX2 R84, R84 ;  /* 0x0000005400547308 */ /* 0x000fe20000000800 */
[----:B------:R-:W-:-:S07]  /*6220*/  FADD R86, R64, R86 ;  /* 0x0000005640567221 */ /* 0x000fce0000000000 */
[----:B------:R-:W-:Y:S01]  /*6230*/  MUFU.EX2 R90, R90 ;  /* 0x0000005a005a7308 */ /* 0x000fe20000000800 */
[----:B------:R-:W-:-:S07]  /*6240*/  FADD R86, R47, R86 ;  /* 0x000000562f567221 */ /* 0x000fce0000000000 */
[----:B------:R-:W-:Y:S01]  /*6250*/  MUFU.EX2 R92, R92 ;  /* 0x0000005c005c7308 */ /* 0x000fe20000000800 */
[----:B------:R-:W-:-:S07]  /*6260*/  FADD R87, R65, R86 ;  /* 0x0000005641577221 */ /* 0x000fce0000000000 */
[----:B------:R-:W-:Y:S08]  /*6270*/  MUFU.EX2 R94, R94 ;  /* 0x0000005e005e7308 */ /* 0x000ff00000000800 */
[----:B------:R-:W-:Y:S01]  /*6280*/  MUFU.EX2 R96, R96 ;  /* 0x0000006000607308 */ /* 0x000fe20000000800 */
[----:B------:R-:W-:Y:S01]  /*6290*/  PRMT R75, RZ, 0x7610, R75 ;  /* 0x00007610ff4b7816 */ /* 0x000fe2000000004b */
[----:B------:R4:W5:Y:S06]  /*62a0*/  @P2 LDG.E.U16 R73, desc[UR18][R160.64] ;  /* 0x00000012a0492981 */ /* 0x00096c000c1e1500 */
[----:B------:R-:W0:Y:S01]  /*62b0*/  MUFU.EX2 R49, R49 ;  /* 0x0000003100317308 */ /* 0x000e220000000800 */
[----:B-1----:R-:W-:Y:S01]  /*62c0*/  FADD R87, R48, R87 ;  /* 0x0000005730577221 */ /* 0x002fe20000000000 */
[----:B------:R-:W-:Y:S01]  /*62d0*/  FMUL R51, R99, 1.4426950216293334961 ;  /* 0x3fb8aa3b63337820 */ /* 0x000fe20000400000 */
[----:B------:R-:W-:Y:S01]  /*62e0*/  FMUL R53, R101, 1.4426950216293334961 ;  /* 0x3fb8aa3b65357820 */ /* 0x000fe20000400000 */
[----:B------:R-:W-:Y:S01]  /*62f0*/  FMUL R95, R126, 1.4426950216293334961 ;  /* 0x3fb8aa3b7e5f7820 */ /* 0x000fe20000400000 */
[----:B------:R-:W-:Y:S01]  /*6300*/  FMUL R93, R128, 1.4426950216293334961 ;  /* 0x3fb8aa3b805d7820 */ /* 0x000fe20000400000 */
[----:B------:R-:W-:Y:S01]  /*6310*/  PRMT R77, RZ, 0x7610, R77 ;  /* 0x00007610ff4d7816 */ /* 0x000fe2000000004d */
[----:B------:R4:W5:Y:S01]  /*6320*/  @P2 LDG.E.U16 R72, desc[UR18][R152.64] ;  /* 0x0000001298482981 */ /* 0x000962000c1e1500 */
[----:B------:R-:W1:Y:S01]  /*6330*/  MUFU.EX2 R50, R50 ;  /* 0x0000003200327308 */ /* 0x000e620000000800 */
[----:B------:R-:W-:Y:S01]  /*6340*/  FADD R86, R66, R87 ;  /* 0x0000005742567221 */ /* 0x000fe20000000000 */
[----:B------:R-:W-:Y:S01]  /*6350*/  PRMT R79, RZ, 0x7610, R79 ;  /* 0x00007610ff4f7816 */ /* 0x000fe2000000004f */
[----:B------:R4:W5:Y:S01]  /*6360*/  @P2 LDG.E.U16 R74, desc[UR18][R136.64] ;  /* 0x00000012884a2981 */ /* 0x000962000c1e1500 */
[----:B------:R-:W-:-:S02]  /*6370*/  PRMT R78, RZ, 0x7610, R78 ;  /* 0x00007610ff4e7816 */ /* 0x000fc4000000004e */
[----:B------:R-:W-:Y:S01]  /*6380*/  PRMT R81, RZ, 0x7610, R81 ;  /* 0x00007610ff517816 */ /* 0x000fe20000000051 */
[----:B------:R4:W5:Y:S01]  /*6390*/  @P2 LDG.E.U16 R76, desc[UR18][R184.64] ;  /* 0x00000012b84c2981 */ /* 0x000962000c1e1500 */
[----:B------:R-:W2:Y:S01]  /*63a0*/  MUFU.EX2 R51, R51 ;  /* 0x0000003300337308 */ /* 0x000ea20000000800 */
[----:B0-----:R-:W-:-:S07]  /*63b0*/  FADD R86, R49, R86 ;  /* 0x0000005631567221 */ /* 0x001fce0000000000 */
[----:B------:R-:W0:Y:S01]  /*63c0*/  MUFU.EX2 R52, R52 ;  /* 0x0000003400347308 */ /* 0x000e220000000800 */
[----:B------:R-:W-:-:S07]  /*63d0*/  FADD R87, R67, R86 ;  /* 0x0000005643577221 */ /* 0x000fce0000000000 */
[----:B------:R-:W-:Y:S01]  /*63e0*/  MUFU.EX2 R54, R54 ;  /* 0x0000003600367308 */ /* 0x000fe20000000800 */
[----:B-1----:R-:W-:-:S07]  /*63f0*/  FADD R87, R50, R87 ;  /* 0x0000005732577221 */ /* 0x002fce0000000000 */
[----:B------:R-:W-:Y:S01]  /*6400*/  MUFU.EX2 R55, R55 ;  /* 0x0000003700377308 */ /* 0x000fe20000000800 */
[----:B------:R-:W-:Y:S01]  /*6410*/  FADD R86, R84, R87 ;  /* 0x0000005754567221 */ /* 0x000fe20000000000 */
[----:B------:R-:W-:-:S06]  /*6420*/  FMUL R97, R107, 1.4426950216293334961 ;  /* 0x3fb8aa3b6b617820 */ /* 0x000fcc0000400000 */
[----:B------:R-:W-:Y:S01]  /*6430*/  MUFU.EX2 R85, R85 ;  /* 0x0000005500557308 */ /* 0x000fe20000000800 */
[----:B------:R-:W-:Y:S01]  /*6440*/  FMUL R56, R108, 1.4426950216293334961 ;  /* 0x3fb8aa3b6c387820 */ /* 0x000fe20000400000 */
[----:B------:R-:W-:-:S06]  /*6450*/  FMUL R57, R109, 1.4426950216293334961 ;  /* 0x3fb8aa3b6d397820 */ /* 0x000fcc0000400000 */
[----:B------:R-:W-:Y:S01]  /*6460*/  MUFU.EX2 R98, R98 ;  /* 0x0000006200627308 */ /* 0x000fe20000000800 */
[----:B------:R-:W-:Y:S01]  /*6470*/  F2FP.F16.F32.PACK_AB R42, R42, R58 ;  /* 0x0000003a2a2a723e */ /* 0x000fe200000000ff */
[----:B------:R4:W5:Y:S01]  /*6480*/  @P2 LDG.E.U16 R204, desc[UR18][R148.64] ;  /* 0x0000001294cc2981 */ /* 0x000962000c1e1500 */
[----:B------:R-:W-:-:S05]  /*6490*/  F2FP.F16.F32.PACK_AB R45, R45, R62 ;  /* 0x0000003e2d2d723e */ /* 0x000fca00000000ff */
[----:B------:R-:W-:Y:S01]  /*64a0*/  MUFU.EX2 R59, R111 ;  /* 0x0000006f003b7308 */ /* 0x000fe20000000800 */
[----:B------:R-:W-:Y:S01]  /*64b0*/  F2FP.F16.F32.PACK_AB R46, R46, R63 ;  /* 0x0000003f2e2e723e */ /* 0x000fe200000000ff */
[----:B------:R4:W5:Y:S01]  /*64c0*/  @P2 LDG.E.U16 R203, desc[UR18][R140.64] ;  /* 0x000000128ccb2981 */ /* 0x000962000c1e1500 */
[----:B------:R-:W-:Y:S02]  /*64d0*/  F2FP.F16.F32.PACK_AB R47, R47, R64 ;  /* 0x000000402f2f723e */ /* 0x000fe400000000ff */
[----:B------:R-:W-:Y:S01]  /*64e0*/  SEL R100, RZ, 0x90, !P4 ;  /* 0x00000090ff647807 */ /* 0x000fe20006000000 */
[----:B------:R4:W5:Y:S02]  /*64f0*/  @P2 LDG.E.U16 R2, desc[UR18][R138.64] ;  /* 0x000000128a022981 */ /* 0x000964000c1e1500 */
[----:B------:R-:W1:Y:S01]  /*6500*/  MUFU.EX2 R53, R53 ;  /* 0x0000003500357308 */ /* 0x000e620000000800 */
[C---:B--2---:R-:W-:Y:S01]  /*6510*/  FADD R89, R51.reuse, R86 ;  /* 0x0000005633597221 */ /* 0x044fe20000000000 */
[----:B------:R-:W-:Y:S01]  /*6520*/  F2FP.F16.F32.PACK_AB R51, R51, R84 ;  /* 0x000000543333723e */ /* 0x000fe200000000ff */
[----:B------:R4:W5:Y:S02]  /*6530*/  @P2 LDG.E.U16 R75, desc[UR18][R144.64] ;  /* 0x00000012904b2981 */ /* 0x000964000c1e1500 */
[----:B0-----:R-:W-:-:S03]  /*6540*/  FADD R84, R52, R89 ;  /* 0x0000005934547221 */ /* 0x001fc60000000000 */
[----:B------:R-:W-:Y:S01]  /*6550*/  MUFU.EX2 R60, R112 ;  /* 0x00000070003c7308 */ /* 0x000fe20000000800 */
[----:B------:R-:W-:Y:S01]  /*6560*/  F2FP.F16.F32.PACK_AB R48, R48, R65 ;  /* 0x000000413030723e */ /* 0x000fe200000000ff */
[----:B------:R4:W5:Y:S01]  /*6570*/  @P2 LDG.E.U16 R77, desc[UR18][R192.64] ;  /* 0x00000012c04d2981 */ /* 0x000962000c1e1500 */
[----:B------:R-:W-:Y:S02]  /*6580*/  PRMT R80, RZ, 0x7610, R80 ;  /* 0x00007610ff507816 */ /* 0x000fe40000000050 */
[----:B------:R-:W-:Y:S01]  /*6590*/  PRMT R82, RZ, 0x7610, R82 ;  /* 0x00007610ff527816 */ /* 0x000fe20000000052 */
[----:B------:R4:W5:Y:S01]  /*65a0*/  @P2 LDG.E.U16 R79, desc[UR18][R174.64] ;  /* 0x00000012ae4f2981 */ /* 0x000962000c1e1500 */
[C---:B-1----:R-:W-:Y:S01]  /*65b0*/  FADD R89, R53.reuse, R84 ;  /* 0x0000005435597221 */ /* 0x042fe20000000000 */
[----:B------:R-:W0:Y:S01]  /*65c0*/  MUFU.EX2 R97, R97 ;  /* 0x0000006100617308 */ /* 0x000e220000000800 */
[----:B------:R-:W-:Y:S01]  /*65d0*/  FMUL R58, R110, 1.4426950216293334961 ;  /* 0x3fb8aa3b6e3a7820 */ /* 0x000fe20000400000 */
[----:B------:R-:W-:Y:S01]  /*65e0*/  F2FP.F16.F32.PACK_AB R52, R53, R52 ;  /* 0x000000343534723e */ /* 0x000fe200000000ff */
[----:B------:R-:W-:Y:S01]  /*65f0*/  FADD R84, R54, R89 ;  /* 0x0000005936547221 */ /* 0x000fe20000000000 */
[----:B------:R-:W-:Y:S01]  /*6600*/  PRMT R83, RZ, 0x7610, R83 ;  /* 0x00007610ff537816 */ /* 0x000fe20000000053 */
[----:B------:R4:W5:Y:S02]  /*6610*/  @P2 LDG.E.U16 R78, desc[UR18][R166.64] ;  /* 0x00000012a64e2981 */ /* 0x000964000c1e1500 */
[C---:B------:R-:W-:Y:S01]  /*6620*/  FADD R84, R55.reuse, R84 ;  /* 0x0000005437547221 */ /* 0x040fe20000000000 */
[----:B------:R-:W1:Y:S01]  /*6630*/  MUFU.EX2 R56, R56 ;  /* 0x0000003800387308 */ /* 0x000e620000000800 */
[----:B------:R-:W-:Y:S01]  /*6640*/  F2FP.F16.F32.PACK_AB R53, R55, R54 ;  /* 0x000000363735723e */ /* 0x000fe200000000ff */
[----:B------:R4:W5:Y:S01]  /*6650*/  @P2 LDG.E.U16 R81, desc[UR18][R158.64] ;  /* 0x000000129e512981 */ /* 0x000962000c1e1500 */
[----:B------:R-:W-:-:S05]  /*6660*/  FADD R84, R85, R84 ;  /* 0x0000005455547221 */ /* 0x000fca0000000000 */
[----:B------:R-:W2:Y:S01]  /*6670*/  MUFU.EX2 R57, R57 ;  /* 0x0000003900397308 */ /* 0x000ea20000000800 */
[----:B------:R-:W-:Y:S01]  /*6680*/  FADD R55, R61, R84 ;  /* 0x000000543d377221 */ /* 0x000fe20000000000 */
[----:B------:R-:W-:Y:S01]  /*6690*/  FMUL R62, R113, 1.4426950216293334961 ;  /* 0x3fb8aa3b713e7820 */ /* 0x000fe20000400000 */
[----:B------:R-:W-:Y:S01]  /*66a0*/  FMUL R63, R114, 1.4426950216293334961 ;  /* 0x3fb8aa3b723f7820 */ /* 0x000fe20000400000 */
[----:B------:R-:W-:Y:S01]  /*66b0*/  FMUL R64, R115, 1.4426950216293334961 ;  /* 0x3fb8aa3b73407820 */ /* 0x000fe20000400000 */
[----:B------:R-:W-:Y:S01]  /*66c0*/  FADD R54, R98, R55 ;  /* 0x0000003762367221 */ /* 0x000fe20000000000 */
[----:B------:R-:W-:Y:S01]  /*66d0*/  FMUL R65, R116, 1.4426950216293334961 ;  /* 0x3fb8aa3b74417820 */ /* 0x000fe20000400000 */
[----:B------:R-:W-:Y:S01]  /*66e0*/  F2FP.F16.F32.PACK_AB R49, R49, R66 ;  /* 0x000000423131723e */ /* 0x000fe200000000ff */
[----:B------:R-:W3:Y:S01]  /*66f0*/  MUFU.EX2 R58, R58 ;  /* 0x0000003a003a7308 */ /* 0x000ee20000000800 */
[----:B0-----:R-:W-:Y:S01]  /*6700*/  FADD R55, R97, R54 ;  /* 0x0000003661377221 */ /* 0x001fe20000000000 */
[----:B------:R-:W-:Y:S01]  /*6710*/  F2FP.F16.F32.PACK_AB R50, R50, R67 ;  /* 0x000000433232723e */ /* 0x000fe200000000ff */
[----:B------:R-:W-:Y:S01]  /*6720*/  FMUL R87, R119, 1.4426950216293334961 ;  /* 0x3fb8aa3b77577820 */ /* 0x000fe20000400000 */
[----:B------:R-:W-:Y:S01]  /*6730*/  FMUL R89, R121, 1.4426950216293334961 ;  /* 0x3fb8aa3b79597820 */ /* 0x000fe20000400000 */
[----:B-1----:R-:W-:-:S03]  /*6740*/  FADD R54, R56, R55 ;  /* 0x0000003738367221 */ /* 0x002fc60000000000 */
[----:B------:R-:W-:Y:S01]  /*6750*/  MUFU.EX2 R91, R91 ;  /* 0x0000005b005b7308 */ /* 0x000fe20000000800 */
[----:B--2---:R-:W-:Y:S01]  /*6760*/  FADD R55, R57, R54 ;  /* 0x0000003639377221 */ /* 0x004fe20000000000 */
[----:B------:R-:W-:Y:S01]  /*6770*/  FMUL R86, R129, 1.4426950216293334961 ;  /* 0x3fb8aa3b81567820 */ /* 0x000fe20000400000 */
[----:B------:R-:W-:Y:S01]  /*6780*/  LOP3.LUT R221, R100, R221, RZ, 0x3c, !PT ;  /* 0x000000dd64dd7212 */ /* 0x000fe200078e3cff */
[----:B------:R4:W5:Y:S04]  /*6790*/  @P2 LDG.E.U16 R80, desc[UR18][R150.64] ;  /* 0x0000001296502981 */ /* 0x000968000c1e1500 */
[----:B------:R-:W0:Y:S01]  /*67a0*/  MUFU.EX2 R62, R62 ;  /* 0x0000003e003e7308 */ /* 0x000e220000000800 */
[----:B---3--:R-:W-:Y:S01]  /*67b0*/  FADD R54, R58, R55 ;  /* 0x000000373a367221 */ /* 0x008fe20000000000 */
[----:B------:R-:W-:Y:S01]  /*67c0*/  FMUL R66, R117, 1.4426950216293334961 ;  /* 0x3fb8aa3b75427820 */ /* 0x000fe20000400000 */
[----:B------:R-:W-:Y:S01]  /*67d0*/  F2FP.F16.F32.PACK_AB R40, R40, R132 ;  /* 0x000000842828723e */ /* 0x000fe200000000ff */
[----:B------:R4:W5:Y:S04]  /*67e0*/  @P2 LDG.E.U16 R82, desc[UR18][R142.64] ;  /* 0x000000128e522981 */ /* 0x000968000c1e1500 */
[----:B------:R-:W1:Y:S01]  /*67f0*/  MUFU.EX2 R63, R63 ;  /* 0x0000003f003f7308 */ /* 0x000e620000000800 */
[----:B------:R-:W-:Y:S01]  /*6800*/  FADD R55, R59, R54 ;  /* 0x000000363b377221 */ /* 0x000fe20000000000 */
[----:B------:R-:W-:Y:S01]  /*6810*/  FMUL R67, R118, 1.4426950216293334961 ;  /* 0x3fb8aa3b76437820 */ /* 0x000fe20000400000 */
[----:B------:R4:W5:Y:S05]  /*6820*/  @P2 LDG.E.U16 R83, desc[UR18][R134.64] ;  /* 0x0000001286532981 */ /* 0x00096a000c1e1500 */
[----:B------:R-:W2:Y:S01]  /*6830*/  MUFU.EX2 R64, R64 ;  /* 0x0000004000407308 */ /* 0x000ea20000000800 */
[----:B------:R-:W-:-:S07]  /*6840*/  FADD R55, R60, R55 ;  /* 0x000000373c377221 */ /* 0x000fce0000000000 */
[----:B------:R-:W3:Y:S01]  /*6850*/  MUFU.EX2 R65, R65 ;  /* 0x0000004100417308 */ /* 0x000ee20000000800 */
[----:B0-----:R-:W-:-:S07]  /*6860*/  FADD R54, R62, R55 ;  /* 0x000000373e367221 */ /* 0x001fce0000000000 */
[----:B------:R-:W0:Y:S01]  /*6870*/  MUFU.EX2 R66, R66 ;  /* 0x0000004200427308 */ /* 0x000e220000000800 */
[----:B-1----:R-:W-:-:S07]  /*6880*/  FADD R55, R63, R54 ;  /* 0x000000363f377221 */ /* 0x002fce0000000000 */
[----:B------:R-:W1:Y:S01]  /*6890*/  MUFU.EX2 R67, R67 ;  /* 0x0000004300437308 */ /* 0x000e620000000800 */
[----:B--2---:R-:W-:-:S07]  /*68a0*/  FADD R54, R64, R55 ;  /* 0x0000003740367221 */ /* 0x004fce0000000000 */
[----:B------:R-:W2:Y:S01]  /*68b0*/  MUFU.EX2 R87, R87 ;  /* 0x0000005700577308 */ /* 0x000ea20000000800 */
[----:B---3--:R-:W-:-:S04]  /*68c0*/  FADD R55, R65, R54 ;  /* 0x0000003641377221 */ /* 0x008fc80000000000 */
[----:B0-----:R-:W-:-:S03]  /*68d0*/  FADD R84, R66, R55 ;  /* 0x0000003742547221 */ /* 0x001fc60000000000 */
[----:B------:R-:W0:Y:S01]  /*68e0*/  MUFU.EX2 R89, R89 ;  /* 0x0000005900597308 */ /* 0x000e220000000800 */
[----:B-1----:R-:W-:-:S04]  /*68f0*/  FADD R84, R67, R84 ;  /* 0x0000005443547221 */ /* 0x002fc80000000000 */
[----:B--2---:R-:W-:-:S04]  /*6900*/  FADD R55, R87, R84 ;  /* 0x0000005457377221 */ /* 0x004fc80000000000 */
[----:B------:R-:W-:Y:S01]  /*6910*/  FADD R84, R88, R55 ;  /* 0x0000003758547221 */ /* 0x000fe20000000000 */
[----:B------:R-:W-:Y:S01]  /*6920*/  F2FP.F16.F32.PACK_AB R54, R61, R85 ;  /* 0x000000553d36723e */ /* 0x000fe200000000ff */
[----:B------:R-:W-:Y:S02]  /*6930*/  FMUL R85, R130, 1.4426950216293334961 ;  /* 0x3fb8aa3b82557820 */ /* 0x000fe40000400000 */
[----:B0-----:R-:W-:Y:S01]  /*6940*/  FADD R55, R89, R84 ;  /* 0x0000005459377221 */ /* 0x001fe20000000000 */
[----:B------:R-:W-:Y:S01]  /*6950*/  FMUL R84, R131, 1.4426950216293334961 ;  /* 0x3fb8aa3b83547820 */ /* 0x000fe20000400000 */
[----:B------:R-:W0:Y:S02]  /*6960*/  MUFU.EX2 R95, R95 ;  /* 0x0000005f005f7308 */ /* 0x000e240000000800 */
[----:B------:R-:W-:-:S04]  /*6970*/  FADD R100, R90, R55 ;  /* 0x000000375a647221 */ /* 0x000fc80000000000 */
[----:B------:R-:W-:Y:S02]  /*6980*/  FADD R61, R91, R100 ;  /* 0x000000645b3d7221 */ /* 0x000fe40000000000 */
[----:B------:R-:W-:Y:S01]  /*6990*/  MUFU.EX2 R93, R93 ;  /* 0x0000005d005d7308 */ /* 0x000fe20000000800 */
[----:B------:R-:W-:Y:S01]  /*69a0*/  F2FP.F16.F32.PACK_AB R56, R57, R56 ;  /* 0x000000383938723e */ /* 0x000fe200000000ff */
[----:B------:R-:W-:-:S06]  /*69b0*/  FADD R61, R92, R61 ;  /* 0x0000003d5c3d7221 */ /* 0x000fcc0000000000 */
[----:B------:R-:W1:Y:S01]  /*69c0*/  MUFU.EX2 R86, R86 ;  /* 0x0000005600567308 */ /* 0x000e620000000800 */
[----:B------:R-:W-:-:S07]  /*69d0*/  F2FP.F16.F32.PACK_AB R57, R59, R58 ;  /* 0x0000003a3b39723e */ /* 0x000fce00000000ff */
[----:B------:R-:W-:Y:S01]  /*69e0*/  MUFU.EX2 R85, R85 ;  /* 0x0000005500557308 */ /* 0x000fe20000000800 */
[----:B------:R-:W-:-:S07]  /*69f0*/  F2FP.F16.F32.PACK_AB R58, R62, R60 ;  /* 0x0000003c3e3a723e */ /* 0x000fce00000000ff */
[----:B------:R-:W2:Y:S01]  /*6a00*/  MUFU.EX2 R84, R84 ;  /* 0x0000005400547308 */ /* 0x000ea20000000800 */
[----:B------:R-:W-:Y:S01]  /*6a10*/  FADD R62, R94, R61 ;  /* 0x0000003d5e3e7221 */ /* 0x000fe20000000000 */
[----:B------:R-:W-:Y:S02]  /*6a20*/  F2FP.F16.F32.PACK_AB R60, R66, R65 ;  /* 0x00000041423c723e */ /* 0x000fe400000000ff */
[----:B------:R-:W-:Y:S01]  /*6a30*/  SHF.L.U32 R132, R222, 0x7, RZ ;  /* 0x00000007de847819 */ /* 0x000fe200000006ff */
[----:B0-----:R-:W-:Y:S01]  /*6a40*/  FADD R65, R95, R62 ;  /* 0x0000003e5f417221 */ /* 0x001fe20000000000 */
[----:B------:R-:W-:Y:S02]  /*6a50*/  F2FP.F16.F32.PACK_AB R62, R89, R88 ;  /* 0x00000058593e723e */ /* 0x000fe400000000ff */
[----:B------:R-:W-:Y:S01]  /*6a60*/  F2FP.F16.F32.PACK_AB R59, R64, R63 ;  /* 0x0000003f403b723e */ /* 0x000fe200000000ff */
[----:B------:R-:W-:Y:S01]  /*6a70*/  FADD R88, R96, R65 ;  /* 0x0000004160587221 */ /* 0x000fe20000000000 */
[----:B------:R-:W-:-:S02]  /*6a80*/  F2FP.F16.F32.PACK_AB R61, R87, R67 ;  /* 0x00000043573d723e */ /* 0x000fc400000000ff */
[----:B------:R-:W-:Y:S02]  /*6a90*/  F2FP.F16.F32.PACK_AB R41, R41, R212 ;  /* 0x000000d42929723e */ /* 0x000fe400000000ff */
[----:B------:R-:W-:Y:S02]  /*6aa0*/  F2FP.F16.F32.PACK_AB R43, R43, R213 ;  /* 0x000000d52b2b723e */ /* 0x000fe400000000ff */
[----:B------:R-:W-:Y:S02]  /*6ab0*/  F2FP.F16.F32.PACK_AB R44, R44, R220 ;  /* 0x000000dc2c2c723e */ /* 0x000fe400000000ff */
[----:B------:R-:W-:Y:S02]  /*6ac0*/  LOP3.LUT R132, R221, 0x2000, R132, 0xf8, !PT ;  /* 0x00002000dd847812 */ /* 0x000fe400078ef884 */
[----:B------:R-:W-:Y:S02]  /*6ad0*/  F2FP.F16.F32.PACK_AB R55, R97, R98 ;  /* 0x000000626137723e */ /* 0x000fe400000000ff */
[----:B------:R-:W-:-:S02]  /*6ae0*/  F2FP.F16.F32.PACK_AB R63, R91, R90 ;  /* 0x0000005a5b3f723e */ /* 0x000fc400000000ff */
[----:B------:R-:W-:Y:S02]  /*6af0*/  F2FP.F16.F32.PACK_AB R64, R94, R92 ;  /* 0x0000005c5e40723e */ /* 0x000fe400000000ff */
[----:B------:R-:W-:Y:S02]  /*6b00*/  F2FP.F16.F32.PACK_AB R65, R96, R95 ;  /* 0x0000005f6041723e */ /* 0x000fe400000000ff */
[----:B-1----:R-:W-:Y:S02]  /*6b10*/  F2FP.F16.F32.PACK_AB R66, R86, R93 ;  /* 0x0000005d5642723e */ /* 0x002fe400000000ff */
[----:B--2---:R-:W-:Y:S01]  /*6b20*/  F2FP.F16.F32.PACK_AB R67, R84, R85 ;  /* 0x000000555443723e */ /* 0x004fe200000000ff */
[----:B----4-:R-:W-:Y:S06]  /*6b30*/  @!P2 BRA `(.L_x_9) ;  /* 0x000000000004a947 */ /* 0x010fec0003800000 */
[----:B------:R0:W-:Y:S02]  /*6b40*/  STTM.x64 tmem[UR9+0x180], R4 ;  /* 0x00018004000079ed */ /* 0x0001e40008340009 */
.L_x_9:
[C---:B0-----:R-:W-:Y:S01]  /*6b50*/  LOP3.LUT R4, R132.reuse, 0x20, RZ, 0x3c, !PT ;  /* 0x0000002084047812 */ /* 0x041fe200078e3cff */
[----:B-----5:R-:W-:Y:S01]  /*6b60*/  STS.U16 [R132+UR7+0x8000], R211 ;  /* 0x008000d384007988 */ /* 0x020fe20008000407 */
[----:B------:R-:W-:Y:S01]  /*6b70*/  FADD R87, R93, R88 ;  /* 0x000000585d577221 */ /* 0x000fe20000000000 */
[C---:B------:R-:W-:Y:S01]  /*6b80*/  LOP3.LUT R252, R132.reuse, 0x40, RZ, 0x3c, !PT ;  /* 0x0000004084fc7812 */ /* 0x040fe200078e3cff */
[----:B------:R-:W-:Y:S01]  /*6b90*/  UIADD3 UR13, UPT, UPT, UR14, -0x80, URZ ;  /* 0xffffff800e0d7890 */ /* 0x000fe2000fffe0ff */
[----:B------:R-:W-:Y:S01]  /*6ba0*/  STS.U16 [R132+UR7+0x8400], R210 ;  /* 0x008400d284007988 */ /* 0x000fe20008000407 */
[----:B------:R-:W-:-:S03]  /*6bb0*/  LOP3.LUT R88, R132, 0x60, RZ, 0x3c, !PT ;  /* 0x0000006084587812 */ /* 0x000fc600078e3cff */
        /* <DEDUP_REMOVED lines=16> */
[----:B0-----:R-:W-:-:S03]  /*6cc0*/  FADD R2, -R0, -INF ;  /* 0xff80000000027421 */ /* 0x001fc60000000100 */
[----:B------:R1:W-:Y:S01]  /*6cd0*/  STS.U16 [R252+UR7+0x8a00], R71 ;  /* 0x008a0047fc007988 */ /* 0x0003e20008000407 */
[----:B------:R-:W-:-:S03]  /*6ce0*/  FMUL R2, R2, 1.4426950216293334961 ;  /* 0x3fb8aa3b02027820 */ /* 0x000fc60000400000 */
[----:B------:R1:W-:Y:S04]  /*6cf0*/  STS.U16 [R252+UR7+0x8e00], R70 ;  /* 0x008e0046fc007988 */ /* 0x0003e80008000407 */
[----:B------:R1:W-:Y:S01]  /*6d00*/  STS.U16 [R252+UR7+0x9200], R73 ;  /* 0x00920049fc007988 */ /* 0x0003e20008000407 */
[----:B------:R-:W0:Y:S03]  /*6d10*/  MUFU.EX2 R2, R2 ;  /* 0x0000000200027308 */ /* 0x000e260000000800 */
[----:B------:R1:W-:Y:S04]  /*6d20*/  STS.U16 [R252+UR7+0x9600], R72 ;  /* 0x00960048fc007988 */ /* 0x0003e80008000407 */
        /* <DEDUP_REMOVED lines=9> */
[----:B------:R1:W-:Y:S01]  /*6dc0*/  STS.U16 [R88+UR7+0x9f00], R83 ;  /* 0x009f005358007988 */ /* 0x0003e20008000407 */
[----:B------:R-:W2:Y:S02]  /*6dd0*/  FENCE.VIEW.ASYNC.T ;  /* 0x00000000000073c6 */ /* 0x000ea40000000200 */
[----:B--2---:R-:W-:Y:S06]  /*6de0*/  BAR.SYNC.DEFER_BLOCKING 0x0 ;  /* 0x0000000000007b1d */ /* 0x004fec0000010000 */
[----:B------:R-:W2:Y:S01]  /*6df0*/  LDTM.x64 R4, tmem[UR9] ;  /* 0x00000009000479ee */ /* 0x000ea20008340000 */
[----:B------:R-:W-:Y:S01]  /*6e00*/  NOP ;  /* 0x0000000000007918 */ /* 0x000fe20000000000 */
[----:B01----:R-:W-:Y:S05]  /*6e10*/  @!P2 BRA `(.L_x_10) ;  /* 0x000000040004a947 */ /* 0x003fea0003800000 */
[C---:B--2---:R-:W-:Y:S01]  /*6e20*/  FMUL R4, R2.reuse, R4 ;  /* 0x0000000402047220 */ /* 0x044fe20000400000 */
[C---:B------:R-:W-:Y:S01]  /*6e30*/  FMUL R5, R2.reuse, R5 ;  /* 0x0000000502057220 */ /* 0x040fe20000400000 */
        /* <DEDUP_REMOVED lines=61> */
[----:B------:R-:W-:-:S04]  /*7210*/  FMUL R67, R2, R67 ;  /* 0x0000004302437220 */ /* 0x000fc80000400000 */
[----:B------:R0:W-:Y:S03]  /*7220*/  STTM.x64 tmem[UR9], R4 ;  /* 0x00000004000079ed */ /* 0x0001e60008340009 */
.L_x_10:
[----:B--2---:R-:W1:Y:S02]  /*7230*/  FENCE.VIEW.ASYNC.T ;  /* 0x00000000000073c6 */ /* 0x004e640000000200 */
[----:B-1----:R-:W-:Y:S01]  /*7240*/  BAR.SYNC.DEFER_BLOCKING 0x0 ;  /* 0x0000000000007b1d */ /* 0x002fe20000010000 */
[----:B------:R-:W-:Y:S01]  /*7250*/  FADD R86, R86, R87 ;  /* 0x0000005756567221 */ /* 0x000fe20000000000 */
[----:B------:R-:W-:Y:S02]  /*7260*/  UISETP.GE.AND UP1, UPT, UR13, 0x1, UPT ;  /* 0x000000010d00788c */ /* 0x000fe4000bf26270 */
[----:B------:R-:W-:Y:S01]  /*7270*/  UIADD3 UR14, UPT, UPT, UR8, 0x180, URZ ;  /* 0x00000180080e7890 */ /* 0x000fe2000fffe0ff */
[----:B------:R-:W-:-:S04]  /*7280*/  FADD R85, R85, R86 ;  /* 0x0000005655557221 */ /* 0x000fc80000000000 */
[----:B------:R-:W-:-:S04]  /*7290*/  FADD R85, R84, R85 ;  /* 0x0000005554557221 */ /* 0x000fc80000000000 */
[----:B------:R-:W-:Y:S01]  /*72a0*/  FADD R85, R2, R85 ;  /* 0x0000005502557221 */ /* 0x000fe20000000000 */
[----:B------:R1:W-:Y:S06]  /*72b0*/  MEMBAR.ALL.CTA ;  /* 0x0000000000007992 */ /* 0x0003ec0000008000 */
[----:B-1----:R-:W1:Y:S02]  /*72c0*/  FENCE.VIEW.ASYNC.S ;  /* 0x00000000000073c6 */ /* 0x002e640000000000 */
[----:B-1----:R-:W-:Y:S06]  /*72d0*/  BAR.SYNC.DEFER_BLOCKING 0x0 ;  /* 0x0000000000007b1d */ /* 0x002fec0000010000 */
[----:B------:R-:W-:Y:S05]  /*72e0*/  @!P3 BRA `(.L_x_11) ;  /* 0x00000004005cb947 */ /* 0x000fea0003800000 */
[----:B------:R-:W-:Y:S01]  /*72f0*/  UIADD3 UR16, UPT, UPT, UR7, 0x8000, URZ ;  /* 0x0000800007107890 */ /* 0x000fe2000fffe0ff */
[----:B------:R-:W-:Y:S01]  /*7300*/  UMOV UR35, URZ ;  /* 0x000000ff00237c82 */ /* 0x000fe20008000000 */
[----:B------:R-:W-:Y:S02]  /*7310*/  UIADD3 UR46, UPT, UPT, UR8, 0x188, URZ ;  /* 0x00000188082e7890 */ /* 0x000fe4000fffe0ff */
[----:B------:R-:W-:Y:S01]  /*7320*/  USHF.R.U32.HI UR16, URZ, 0x4, UR16 ;  /* 0x00000004ff107899 */ /* 0x000fe20008011610 */
[----:B------:R-:W-:Y:S01]  /*7330*/  UMOV UR54, 0x0 ;  /* 0x0000000000367882 */ /* 0x000fe20000000000 */
[----:B------:R-:W-:Y:S02]  /*7340*/  UMOV UR55, 0x8100010 ;  /* 0x0810001000377882 */ /* 0x000fe40000000000 */
[----:B------:R-:W-:Y:S01]  /*7350*/  USGXT.U32 UR34, UR16, 0xe ;  /* 0x0000000e1022789a */ /* 0x000fe20008000000 */
[----:B------:R-:W-:Y:S01]  /*7360*/  UMOV UR62, 0x0 ;  /* 0x00000000003e7882 */ /* 0x000fe20000000000 */
[----:B------:R-:W-:-:S02]  /*7370*/  UMOV UR63, 0x8100010 ;  /* 0x08100010003f7882 */ /* 0x000fc40000000000 */
[----:B------:R-:W-:Y:S02]  /*7380*/  UIADD3 UR38, UP2, UPT, UR34, 0x2, URZ ;  /* 0x0000000222267890 */ /* 0x000fe4000ff5e0ff */
[----:B------:R-:W-:Y:S02]  /*7390*/  UIADD3 UR77, UPT, UPT, UR8, 0x190, URZ ;  /* 0x00000190084d7890 */ /* 0x000fe4000fffe0ff */
[----:B------:R-:W-:Y:S02]  /*73a0*/  UIADD3.X UR39, UPT, UPT, UR35, 0x40004040, URZ, UP2, !UPT ;  /* 0x4000404023277890 */ /* 0x000fe400097fe4ff */
[----:B------:R-:W-:Y:S02]  /*73b0*/  UIADD3 UR42, UP2, UPT, UR38, 0x2, URZ ;  /* 0x00000002262a7890 */ /* 0x000fe4000ff5e0ff */
[----:B------:R-:W-:Y:S01]  /*73c0*/  UIADD3 UR44, UP3, UPT, UR38, 0x4, URZ ;  /* 0x00000004262c7890 */ /* 0x000fe2000ff7e0ff */
[----:B------:R-:W-:Y:S01]  /*73d0*/  UMOV UR35, 0x40004040 ;  /* 0x4000404000237882 */ /* 0x000fe20000000000 */
[----:B------:R-:W-:Y:S01]  /*73e0*/  UIADD3.X UR43, UPT, UPT, UR39, URZ, URZ, UP2, !UPT ;  /* 0x000000ff272b7290 */ /* 0x000fe200097fe4ff */
[----:B------:R-:W-:Y:S01]  /*73f0*/  UTCHMMA tmem[UR14], gdesc[UR34], tmem[UR8], tmem[UR54], idesc[UR55], UPT ;  /* 0x00ff36220e0079ea */ /* 0x000fe2000b800008 */
[----:B------:R-:W-:-:S02]  /*7400*/  UIADD3 UR76, UPT, UPT, UR8, 0x198, URZ ;  /* 0x00000198084c7890 */ /* 0x000fc4000fffe0ff */
[----:B------:R1:W-:Y:S01]  /*7410*/  UTCHMMA tmem[UR46], gdesc[UR38], tmem[UR8], tmem[UR62], idesc[UR63], UPT ;  /* 0x00ff3e262e0079ea */ /* 0x0003e2000b800008 */
[----:B------:R-:W-:Y:S02]  /*7420*/  UIADD3.X UR45, UPT, UPT, UR39, URZ, URZ, UP3, !UPT ;  /* 0x000000ff272d7290 */ /* 0x000fe40009ffe4ff */
[----:B------:R-:W-:Y:S01]  /*7430*/  UIADD3 UR73, UPT, UPT, UR8, 0x1a0, URZ ;  /* 0x000001a008497890 */ /* 0x000fe2000fffe0ff */
[----:B------:R-:W-:Y:S01]  /*7440*/  UMOV UR60, 0x0 ;  /* 0x00000000003c7882 */ /* 0x000fe20000000000 */
[----:B------:R-:W-:Y:S01]  /*7450*/  UMOV UR61, 0x8100010 ;  /* 0x08100010003d7882 */ /* 0x000fe20000000000 */
[----:B------:R-:W-:Y:S01]  /*7460*/  UMOV UR58, 0x0 ;  /* 0x00000000003a7882 */ /* 0x000fe20000000000 */
[----:B------:R-:W-:Y:S01]  /*7470*/  UMOV UR59, 0x8100010 ;  /* 0x08100010003b7882 */ /* 0x000fe20000000000 */
[----:B------:R-:W-:Y:S02]  /*7480*/  UIADD3 UR15, UPT, UPT, UR8, 0x1a8, URZ ;  /* 0x000001a8080f7890 */ /* 0x000fe4000fffe0ff */
[----:B------:R-:W-:Y:S01]  /*7490*/  UTCHMMA tmem[UR77], gdesc[UR42], tmem[UR8], tmem[UR60], idesc[UR61], UPT ;  /* 0x00ff3c2a4d0079ea */ /* 0x000fe2000b800008 */
[----:B-1----:R-:W-:Y:S01]  /*74a0*/  UIADD3.64 UR46, UPT, UPT, UR38, 0x1fe, URZ ;  /* 0x000001fe262e7897 */ /* 0x002fe2000fffe0ff */
[----:B------:R-:W-:Y:S01]  /*74b0*/  UTCHMMA tmem[UR76], gdesc[UR44], tmem[UR8], tmem[UR58], idesc[UR59], UPT ;  /* 0x00ff3a2c4c0079ea */ /* 0x000fe2000b800008 */
[----:B------:R-:W-:Y:S01]  /*74c0*/  UIADD3.64 UR48, UPT, UPT, UR38, 0x200, URZ ;  /* 0x0000020026307897 */ /* 0x000fe2000fffe0ff */
[----:B------:R-:W-:Y:S01]  /*74d0*/  UMOV UR4, 0x0 ;  /* 0x0000000000047882 */ /* 0x000fe20000000000 */
[----:B------:R-:W-:Y:S01]  /*74e0*/  UMOV UR5, 0x8100010 ;  /* 0x0810001000057882 */ /* 0x000fe20000000000 */
[----:B------:R-:W-:-:S02]  /*74f0*/  UIADD3 UR71, UPT, UPT, UR8, 0x1b0, URZ ;  /* 0x000001b008477890 */ /* 0x000fc4000fffe0ff */
[----:B------:R-:W-:Y:S02]  /*7500*/  UIADD3.64 UR50, UPT, UPT, UR38, 0x202, URZ ;  /* 0x0000020226327897 */ /* 0x000fe4000fffe0ff */
[----:B------:R1:W-:Y:S01]  /*7510*/  UTCHMMA tmem[UR73], gdesc[UR46], tmem[UR8], tmem[UR4], idesc[UR5], UPT ;  /* 0x00ff042e490079ea */ /* 0x0003e2000b800008 */
[----:B------:R-:W-:Y:S02]  /*7520*/  UIADD3 UR70, UPT, UPT, UR8, 0x1b8, URZ ;  /* 0x000001b808467890 */ /* 0x000fe4000fffe0ff */
[----:B------:R-:W-:Y:S02]  /*7530*/  UIADD3.64 UR52, UPT, UPT, UR38, 0x204, URZ ;  /* 0x0000020426347897 */ /* 0x000fe4000fffe0ff */
[----:B------:R-:W-:Y:S02]  /*7540*/  UIADD3 UR69, UPT, UPT, UR8, 0x40, URZ ;  /* 0x0000004008457890 */ /* 0x000fe4000fffe0ff */
[----:B------:R-:W-:Y:S02]  /*7550*/  UIADD3 UR68, UPT, UPT, UR8, 0x1c0, URZ ;  /* 0x000001c008447890 */ /* 0x000fe4000fffe0ff */
[----:B------:R-:W-:-:S02]  /*7560*/  UIADD3 UR67, UPT, UPT, UR8, 0x40, URZ ;  /* 0x0000004008437890 */ /* 0x000fc4000fffe0ff */
[----:B------:R-:W-:Y:S01]  /*7570*/  UIADD3 UR66, UPT, UPT, UR8, 0x1c8, URZ ;  /* 0x000001c808427890 */ /* 0x000fe2000fffe0ff */
[----:B-1----:R-:W-:Y:S01]  /*7580*/  UMOV UR4, UR10 ;  /* 0x0000000a00047c82 */ /* 0x002fe20008000000 */
[----:B------:R-:W-:Y:S01]  /*7590*/  UMOV UR5, URZ ;  /* 0x000000ff00057c82 */ /* 0x000fe20008000000 */
[----:B------:R-:W-:Y:S02]  /*75a0*/  UIADD3 UR65, UPT, UPT, UR8, 0x40, URZ ;  /* 0x0000004008417890 */ /* 0x000fe4000fffe0ff */
[----:B------:R-:W-:Y:S02]  /*75b0*/  UIADD3 UR64, UPT, UPT, UR8, 0x1d0, URZ ;  /* 0x000001d008407890 */ /* 0x000fe4000fffe0ff */
[----:B------:R-:W-:Y:S02]  /*75c0*/  UIADD3 UR57, UPT, UPT, UR8, 0x40, URZ ;  /* 0x0000004008397890 */ /* 0x000fe4000fffe0ff */
[----:B------:R-:W-:Y:S01]  /*75d0*/  UIADD3 UR56, UPT, UPT, UR8, 0x1d8, URZ ;  /* 0x000001d808387890 */ /* 0x000fe2000fffe0ff */
[----:B------:R-:W-:Y:S01]  /*75e0*/  UMOV UR62, UR4 ;  /* 0x00000004003e7c82 */ /* 0x000fe20008000000 */
[----:B------:R-:W-:-:S02]  /*75f0*/  UIADD3 UR24, UPT, UPT, UR8, 0x40, URZ ;  /* 0x0000004008187890 */ /* 0x000fc4000fffe0ff */
[----:B------:R-:W-:Y:S01]  /*7600*/  UIADD3 UR23, UPT, UPT, UR8, 0x1e0, URZ ;  /* 0x000001e008177890 */ /* 0x000fe2000fffe0ff */
[----:B------:R-:W-:Y:S01]  /*7610*/  UMOV UR4, 0x0 ;  /* 0x0000000000047882 */ /* 0x000fe20000000000 */
[----:B------:R-:W-:Y:S01]  /*7620*/  UMOV UR5, 0x8100010 ;  /* 0x0810001000057882 */ /* 0x000fe20000000000 */
[----:B------:R-:W-:Y:S02]  /*7630*/  UIADD3 UR22, UPT, UPT, UR8, 0x40, URZ ;  /* 0x0000004008167890 */ /* 0x000fe4000fffe0ff */
[----:B------:R1:W-:Y:S01]  /*7640*/  UTCHMMA tmem[UR15], gdesc[UR48], tmem[UR8], tmem[UR4], idesc[UR5], UPT ;  /* 0x00ff04300f0079ea */ /* 0x0003e2000b800008 */
[----:B------:R-:W-:Y:S01]  /*7650*/  UIADD3 UR21, UPT, UPT, UR8, 0x1e8, URZ ;  /* 0x000001e808157890 */ /* 0x000fe2000fffe0ff */
[----:B------:R-:W-:Y:S01]  /*7660*/  UMOV UR76, 0x0 ;  /* 0x00000000004c7882 */ /* 0x000fe20000000000 */
[----:B------:R-:W-:Y:S01]  /*7670*/  UMOV UR77, 0x8100010 ;  /* 0x08100010004d7882 */ /* 0x000fe20000000000 */
[----:B------:R-:W-:Y:S02]  /*7680*/  UIADD3 UR17, UPT, UPT, UR8, 0x40, URZ ;  /* 0x0000004008117890 */ /* 0x000fe4000fffe0ff */
[----:B------:R1:W-:Y:S01]  /*7690*/  UTCHMMA tmem[UR71], gdesc[UR50], tmem[UR8], tmem[UR76], idesc[UR77], UPT ;  /* 0x00ff4c32470079ea */ /* 0x0003e2000b800008 */
[----:B------:R-:W-:-:S02]  /*76a0*/  UIADD3 UR16, UPT, UPT, UR8, 0x1f0, URZ ;  /* 0x000001f008107890 */ /* 0x000fc4000fffe0ff */
[----:B------:R1:W-:Y:S01]  /*76b0*/  UTCHMMA tmem[UR70], gdesc[UR52], tmem[UR8], tmem[UR60], idesc[UR61], UPT ;  /* 0x00ff3c34460079ea */ /* 0x0003e2000b800008 */
[----:B------:R-:W-:Y:S01]  /*76c0*/  UMOV UR74, 0x0 ;  /* 0x00000000004a7882 */ /* 0x000fe20000000000 */
[----:B------:R-:W-:Y:S01]  /*76d0*/  UMOV UR75, 0x8100010 ;  /* 0x08100010004b7882 */ /* 0x000fe20000000000 */
[----:B------:R-:W-:Y:S01]  /*76e0*/  UIADD3 UR72, UPT, UPT, UR8, 0x40, URZ ;  /* 0x0000004008487890 */ /* 0x000fe2000fffe0ff */
[----:B------:R1:W-:Y:S01]  /*76f0*/  UTCHMMA tmem[UR68], gdesc[UR34], tmem[UR69], tmem[UR74], idesc[UR75], UPT ;  /* 0x00ff4a22440079ea */ /* 0x0003e2000b800045 */
[----:B------:R-:W-:Y:S01]  /*7700*/  UIADD3 UR58, UPT, UPT, UR8, 0x1f8, URZ ;  /* 0x000001f8083a7890 */ /* 0x000fe2000fffe0ff */
[----:B------:R-:W-:Y:S01]  /*7710*/  UMOV UR26, 0x0 ;  /* 0x00000000001a7882 */ /* 0x000fe20000000000 */
[----:B------:R-:W-:Y:S01]  /*7720*/  UMOV UR27, 0x8100010 ;  /* 0x08100010001b7882 */ /* 0x000fe20000000000 */
[----:B------:R-:W-:Y:S01]  /*7730*/  UMOV UR28, 0x0 ;  /* 0x00000000001c7882 */ /* 0x000fe20000000000 */
[----:B------:R-:W-:Y:S01]  /*7740*/  UMOV UR29, 0x8100010 ;  /* 0x08100010001d7882 */ /* 0x000fe20000000000 */
[----:B------:R-:W-:Y:S01]  /*7750*/  UMOV UR30, 0x0 ;  /* 0x00000000001e7882 */ /* 0x000fe20000000000 */
[----:B------:R-:W-:Y:S01]  /*7760*/  UMOV UR31, 0x8100010 ;  /* 0x08100010001f7882 */ /* 0x000fe20000000000 */
[----:B------:R1:W-:Y:S01]  /*7770*/  UTCHMMA tmem[UR66], gdesc[UR38], tmem[UR67], tmem[UR26], idesc[UR27], UPT ;  /* 0x00ff1a26420079ea */ /* 0x0003e2000b800043 */
        /* <DEDUP_REMOVED lines=9> */
[----:B------:R1:W-:Y:S01]  /*7810*/  UTCHMMA tmem[UR21], gdesc[UR48], tmem[UR22], tmem[UR36], idesc[UR37], UPT ;  /* 0x00ff2430150079ea */ /* 0x0003e2000b800016 */
[----:B------:R1:W-:Y:S01]  /*7820*/  UTCHMMA tmem[UR16], gdesc[UR50], tmem[UR17], tmem[UR40], idesc[UR41], UPT ;  /* 0x00ff2832100079ea */ /* 0x0003e2000b800011 */
[----:B------:R1:W-:Y:S01]  /*7830*/  UTCHMMA tmem[UR58], gdesc[UR52], tmem[UR72], tmem[UR54], idesc[UR55], UPT ;  /* 0x00ff36343a0079ea */ /* 0x0003e2000b800048 */
[----:B------:R1:W-:Y:S01]  /*7840*/  UTCBAR [UR62], URZ ;  /* 0x000000ff3e0073e9 */ /* 0x0003e200080000ff */
[----:B------:R-:W-:Y:S01]  /*7850*/  NOP ;  /* 0x0000000000007918 */ /* 0x000fe20000000000 */
.L_x_11:
[----:B------:R-:W-:Y:S01]  /*7860*/  FSEL R0, R0, -INF , P2 ;  /* 0xff80000000007808 */ /* 0x000fe20001000000 */
[----:B-1----:R-:W-:Y:S01]  /*7870*/  UMOV UR67, URZ ;  /* 0x000000ff00437c82 */ /* 0x002fe20008000000 */
[----:B------:R-:W-:Y:S01]  /*7880*/  FSEL R133, R85, 1, P2 ;  /* 0x3f80000055857808 */ /* 0x000fe20001000000 */
[----:B------:R-:W-:Y:S06]  /*7890*/  BRA.U !UP1, `(.L_x_12) ;  /* 0x0000004d098c7547 */ /* 0x000fec000b800000 */
[----:B------:R-:W-:Y:S01]  /*78a0*/  USHF.R.U32.HI UR66, URZ, 0x4, UR7 ;  /* 0x00000004ff427899 */ /* 0x000fe20008011607 */
[----:B------:R-:W-:Y:S01]  /*78b0*/  SHF.L.U32 R225, R3, 0x7, RZ ;  /* 0x0000000703e17819 */ /* 0x000fe200000006ff */
[----:B------:R-:W-:Y:S01]  /*78c0*/  USHF.R.U32.HI UR23, URZ, 0x4, UR6 ;  /* 0x00000004ff177899 */ /* 0x000fe20008011606 */
[----:B------:R-:W-:Y:S01]  /*78d0*/  HFMA2 R181, -RZ, RZ, 0, 0 ;  /* 0x00000000ffb57431 */ /* 0x000fe200000001ff */
[----:B------:R-:W-:Y:S01]  /*78e0*/  USGXT.U32 UR66, UR66, 0xe ;  /* 0x0000000e4242789a */ /* 0x000fe20008000000 */
[----:B------:R-:W-:Y:S01]  /*78f0*/  MOV R180, R0 ;  /* 0x0000000000b47202 */ /* 0x000fe20000000f00 */
[----:B------:R-:W-:Y:S01]  /*7900*/  UIADD3 UR22, UPT, UPT, UR7, 0x10000, URZ ;  /* 0x0001000007167890 */ /* 0x000fe2000fffe0ff */
[----:B------:R-:W-:Y:S01]  /*7910*/  MOV R3, R225 ;  /* 0x000000e100037202 */ /* 0x000fe20000000f00 */
[----:B------:R-:W-:Y:S02]  /*7920*/  UISETP.NE.U32.AND UP1, UPT, UR20, URZ, UPT ;  /* 0x000000ff1400728c */ /* 0x000fe4000bf25070 */
[----:B------:R-:W-:-:S02]  /*7930*/  USGXT.U32 UR20, UR23, 0xe ;  /* 0x0000000e1714789a */ /* 0x000fc40008000000 */
[----:B------:R-:W-:Y:S02]  /*7940*/  UIADD3 UR24, UP3, UPT, UR66, 0x2000080, URZ ;  /* 0x0200008042187890 */ /* 0x000fe4000ff7e0ff */
[----:B------:R-:W-:Y:S01]  /*7950*/  USHF.R.U32.HI UR22, URZ, 0x4, UR22 ;  /* 0x00000004ff167899 */ /* 0x000fe20008011616 */
[----:B------:R-:W-:Y:S01]  /*7960*/  UMOV UR21, URZ ;  /* 0x000000ff00157c82 */ /* 0x000fe20008000000 */
[----:B------:R-:W-:Y:S02]  /*7970*/  USHF.L.U32 UR15, UR25, 0x7, URZ ;  /* 0x00000007190f7899 */ /* 0x000fe400080006ff */
[----:B------:R-:W-:Y:S02]  /*7980*/  UIADD3 UR26, UP2, UPT, UR20, 0x2, URZ ;  /* 0x00000002141a7890 */ /* 0x000fe4000ff5e0ff */
[----:B------:R-:W-:Y:S02]  /*7990*/  UIADD3.X UR25, UPT, UPT, UR21, 0x40004040, URZ, UP3, !UPT ;  /* 0x4000404015197890 */ /* 0x000fe40009ffe4ff */
[----:B------:R-:W-:Y:S01]  /*79a0*/  UIADD3 UR30, UP6, UPT, UR24, 0x100, URZ ;  /* 0x00000100181e7890 */ /* 0x000fe2000ffde0ff */
[----:B------:R-:W-:Y:S01]  /*79b0*/  MOV R2, UR15 ;  /* 0x0000000f00027c02 */ /* 0x000fe20008000f00 */
[----:B------:R-:W-:Y:S01]  /*79c0*/  UMOV UR4, URZ ;  /* 0x000000ff00047c82 */ /* 0x000fe20008000000 */
[----:B------:R-:W-:-:S02]  /*79d0*/  USGXT.U32 UR22, UR22, 0xe ;  /* 0x0000000e1616789a */ /* 0x000fc40008000000 */
[----:B------:R-:W-:Y:S02]  /*79e0*/  UIADD3.X UR27, UPT, UPT, UR4, 0x40004040, URZ, UP2, !UPT ;  /* 0x40004040041b7890 */ /* 0x000fe400097fe4ff */
[----:B------:R-:W-:Y:S02]  /*79f0*/  UIADD3 UR28, UP2, UPT, UR24, 0x80, URZ ;  /* 0x00000080181c7890 */ /* 0x000fe4000ff5e0ff */
[----:B------:R-:W-:Y:S02]  /*7a00*/  UIADD3.X UR31, UPT, UPT, UR25, URZ, URZ, UP6, !UPT ;  /* 0x000000ff191f7290 */ /* 0x000fe4000b7fe4ff */
[----:B------:R-:W-:Y:S01]  /*7a10*/  UIADD3 UR40, UP6, UPT, UR22, 0x2, URZ ;  /* 0x0000000216287890 */ /* 0x000fe2000ffde0ff */
[----:B------:R-:W-:Y:S01]  /*7a20*/  UMOV UR5, URZ ;  /* 0x000000ff00057c82 */ /* 0x000fe20008000000 */
[----:B------:R-:W-:Y:S02]  /*7a30*/  UIADD3.X UR29, UPT, UPT, UR25, URZ, URZ, UP2, !UPT ;  /* 0x000000ff191d7290 */ /* 0x000fe400097fe4ff */
[----:B------:R-:W-:-:S02]  /*7a40*/  UIADD3 UR32, UP5, UPT, UR24, 0x380, URZ ;  /* 0x0000038018207890 */ /* 0x000fc4000ffbe0ff */
[----:B------:R-:W-:Y:S02]  /*7a50*/  UIADD3 UR34, UP4, UPT, UR24, 0x400, URZ ;  /* 0x0000040018227890 */ /* 0x000fe4000ff9e0ff */
[----:B------:R-:W-:Y:S02]  /*7a60*/  UIADD3 UR36, UP3, UPT, UR24, 0x480, URZ ;  /* 0x0000048018247890 */ /* 0x000fe4000ff7e0ff */
[----:B------:R-:W-:Y:S02]  /*7a70*/  UIADD3 UR38, UP2, UPT, UR24, 0x500, URZ ;  /* 0x0000050018267890 */ /* 0x000fe4000ff5e0ff */
[----:B------:R-:W-:Y:S01]  /*7a80*/  UIADD3.X UR41, UPT, UPT, UR5, 0x40004040, URZ, UP6, !UPT ;  /* 0x4000404005297890 */ /* 0x000fe2000b7fe4ff */
[----:B------:R-:W-:Y:S01]  /*7a90*/  UMOV UR16, 0x1 ;  /* 0x0000000100107882 */ /* 0x000fe20000000000 */
[----:B------:R-:W-:Y:S01]  /*7aa0*/  UMOV UR74, URZ ;  /* 0x000000ff004a7c82 */ /* 0x000fe20008000000 */
[----:B------:R-:W-:Y:S01]  /*7ab0*/  UMOV UR6, URZ ;  /* 0x000000ff00067c82 */ /* 0x000fe20008000000 */
[----:B------:R-:W1:Y:S01]  /*7ac0*/  LDCU UR17, c[0x0][0x3a8] ;  /* 0x00007500ff1177ac */ /* 0x000e620008000800 */
[----:B------:R-:W-:-:S02]  /*7ad0*/  ULOP3.LUT UR66, UR66, 0x2000000, URZ, 0xfc, !UPT ;  /* 0x0200000042427892 */ /* 0x000fc4000f8efcff */
[----:B------:R-:W-:Y:S02]  /*7ae0*/  UIADD3.X UR33, UPT, UPT, UR25, URZ, URZ, UP5, !UPT ;  /* 0x000000ff19217290 */ /* 0x000fe4000affe4ff */
[----:B------:R-:W-:Y:S02]  /*7af0*/  UIADD3.X UR35, UPT, UPT, UR25, URZ, URZ, UP4, !UPT ;  /* 0x000000ff19237290 */ /* 0x000fe4000a7fe4ff */
[----:B------:R-:W-:Y:S02]  /*7b00*/  UIADD3.X UR37, UPT, UPT, UR25, URZ, URZ, UP3, !UPT ;  /* 0x000000ff19257290 */ /* 0x000fe40009ffe4ff */
[----:B------:R-:W-:Y:S02]  /*7b10*/  UIADD3.X UR39, UPT, UPT, UR25, URZ, URZ, UP2, !UPT ;  /* 0x000000ff19277290 */ /* 0x000fe400097fe4ff */
[----:B------:R-:W-:Y:S02]  /*7b20*/  UIADD3.64 UR42, UPT, UPT, UR26, 0x2, URZ ;  /* 0x000000021a2a7897 */ /* 0x000fe4000fffe0ff */
[----:B------:R-:W-:-:S02]  /*7b30*/  UIADD3.64 UR44, UPT, UPT, UR26, 0x4, URZ ;  /* 0x000000041a2c7897 */ /* 0x000fc4000fffe0ff */
[----:B------:R-:W-:Y:S02]  /*7b40*/  UIADD3.64 UR46, UPT, UPT, UR40, 0x2, URZ ;  /* 0x00000002282e7897 */ /* 0x000fe4000fffe0ff */
[----:B------:R-:W-:Y:S02]  /*7b50*/  UIADD3.64 UR48, UPT, UPT, UR40, 0x4, URZ ;  /* 0x0000000428307897 */ /* 0x000fe4000fffe0ff */
[----:B------:R-:W-:Y:S02]  /*7b60*/  UIADD3.64 UR50, UPT, UPT, UR40, 0x1fe, URZ ;  /* 0x000001fe28327897 */ /* 0x000fe4000fffe0ff */
[----:B------:R-:W-:Y:S02]  /*7b70*/  UIADD3.64 UR52, UPT, UPT, UR40, 0x200, URZ ;  /* 0x0000020028347897 */ /* 0x000fe4000fffe0ff */
[----:B------:R-:W-:Y:S02]  /*7b80*/  UIADD3.64 UR54, UPT, UPT, UR40, 0x202, URZ ;  /* 0x0000020228367897 */ /* 0x000fe4000fffe0ff */
[----:B------:R-:W-:Y:S01]  /*7b90*/  UIADD3.64 UR56, UPT, UPT, UR40, 0x204, URZ ;  /* 0x0000020428387897 */ /* 0x000fe2000fffe0ff */
[----:B------:R-:W-:Y:S01]  /*7ba0*/  UMOV UR21, 0x40004040 ;  /* 0x4000404000157882 */ /* 0x000fe20000000000 */
[----:B-1----:R-:W-:-:S10]  /*7bb0*/  UMOV UR23, 0x40004040 ;  /* 0x4000404000177882 */ /* 0x002fd40000000000 */
.L_x_17:
[----:B01----:R-:W2:Y:S04]  /*7bc0*/  LDL.64 R4, [R1+0x78] ;  /* 0x0000780001047983 */ /* 0x003ea80000100a00 */
[----:B------:R-:W3:Y:S04]  /*7bd0*/  LDL.64 R6, [R1+0x68] ;  /* 0x0000680001067983 */ /* 0x000ee80000100a00 */
[----:B------:R-:W4:Y:S04]  /*7be0*/  LDL.64 R8, [R1+0x58] ;  /* 0x0000580001087983 */ /* 0x000f280000100a00 */
[----:B------:R-:W5:Y:S04]  /*7bf0*/  LDL.64 R10, [R1+0x48] ;  /* 0x00004800010a7983 */ /* 0x000f680000100a00 */
[----:B------:R-:W3:Y:S04]  /*7c00*/  LDL.64 R16, [R1+0x18] ;  /* 0x0000180001107983 */ /* 0x000ee80000100a00 */
[----:B------:R-:W4:Y:S04]  /*7c10*/  LDL.64 R12, [R1+0x38] ;  /* 0x00003800010c7983 */ /* 0x000f280000100a00 */
[----:B------:R-:W5:Y:S04]  /*7c20*/  LDL.64 R14, [R1+0x28] ;  /* 0x00002800010e7983 */ /* 0x000f680000100a00 */
[----:B------:R-:W5:Y:S04]  /*7c30*/  LDL.64 R18, [R1+0x8] ;  /* 0x0000080001127983 */ /* 0x000f680000100a00 */
[----:B------:R-:W5:Y:S04]  /*7c40*/  LDL.64 R42, [R1+0x60] ;  /* 0x00006000012a7983 */ /* 0x000f680000100a00 */
[----:B------:R-:W5:Y:S04]  /*7c50*/  LDL.64 R54, [R1+0x50] ;  /* 0x0000500001367983 */ /* 0x000f680000100a00 */
[----:B------:R-:W5:Y:S04]  /*7c60*/  LDL.64 R52, [R1+0x40] ;  /* 0x0000400001347983 */ /* 0x000f680000100a00 */
[----:B------:R-:W5:Y:S04]  /*7c70*/  LDL.64 R50, [R1+0x30] ;  /* 0x0000300001327983 */ /* 0x000f680000100a00 */
[----:B------:R-:W5:Y:S04]  /*7c80*/  LDL.64 R48, [R1+0x20] ;  /* 0x0000200001307983 */ /* 0x000f680000100a00 */
[----:B------:R-:W5:Y:S04]  /*7c90*/  LDL.64 R46, [R1+0x10] ;  /* 0x00001000012e7983 */ /* 0x000f680000100a00 */
[----:B------:R-:W5:Y:S01]  /*7ca0*/  LDL.64 R44, [R1] ;  /* 0x00000000012c7983 */ /* 0x000f620000100a00 */
[----:B--2---:R-:W-:-:S05]  /*7cb0*/  IMAD.WIDE R4, R3, 0x2, R4 ;  /* 0x0000000203047825 */ /* 0x004fca00078e0204 */
[----:B------:R-:W2:Y:S04]  /*7cc0*/  LDG.E.U16 R0, desc[UR18][R4.64] ;  /* 0x0000001204007981 */ /* 0x000ea8000c1e1500 */
[----:B------:R-:W2:Y:S01]  /*7cd0*/  LDL.64 R4, [R1+0x70] ;  /* 0x0000700001047983 */ /* 0x000ea20000100a00 */
[----:B---3--:R-:W-:-:S04]  /*7ce0*/  IMAD.WIDE R6, R3, 0x2, R6 ;  /* 0x0000000203067825 */ /* 0x008fc800078e0206 */
[C---:B----4-:R-:W-:Y:S01]  /*7cf0*/  IMAD.WIDE R8, R3.reuse, 0x2, R8 ;  /* 0x0000000203087825 */ /* 0x050fe200078e0208 */
[----:B------:R0:W3:Y:S03]  /*7d00*/  LDG.E.U16 R27, desc[UR18][R6.64] ;  /* 0x00000012061b7981 */ /* 0x0000e6000c1e1500 */
[C---:B-----5:R-:W-:Y:S01]  /*7d10*/  IMAD.WIDE R10, R3.reuse, 0x2, R10 ;  /* 0x00000002030a7825 */ /* 0x060fe200078e020a */
[----:B------:R1:W4:Y:S03]  /*7d20*/  LDG.E.U16 R28, desc[UR18][R8.64] ;  /* 0x00000012081c7981 */ /* 0x000326000c1e1500 */
[C---:B------:R-:W-:Y:S01]  /*7d30*/  IMAD.WIDE R16, R3.reuse, 0x2, R16 ;  /* 0x0000000203107825 */ /* 0x040fe200078e0210 */
[----:B------:R5:W3:Y:S03]  /*7d40*/  LDG.E.U16 R29, desc[UR18][R10.64] ;  /* 0x000000120a1d7981 */ /* 0x000ae6000c1e1500 */
[C---:B------:R-:W-:Y:S01]  /*7d50*/  IMAD.WIDE R12, R3.reuse, 0x2, R12 ;  /* 0x00000002030c7825 */ /* 0x040fe200078e020c */
[----:B------:R0:W3:Y:S03]  /*7d60*/  LDG.E.U16 R34, desc[UR18][R16.64] ;  /* 0x0000001210227981 */ /* 0x0000e6000c1e1500 */
[C---:B------:R-:W-:Y:S01]  /*7d70*/  IMAD.WIDE R14, R3.reuse, 0x2, R14 ;  /* 0x00000002030e7825 */ /* 0x040fe200078e020e */
[----:B------:R-:W3:Y:S03]  /*7d80*/  LDG.E.U16 R31, desc[UR18][R12.64] ;  /* 0x000000120c1f7981 */ /* 0x000ee6000c1e1500 */
[C---:B------:R-:W-:Y:S01]  /*7d90*/  IMAD.WIDE R18, R3.reuse, 0x2, R18 ;  /* 0x0000000203127825 */ /* 0x040fe200078e0212 */
[----:B------:R-:W3:Y:S03]  /*7da0*/  LDG.E.U16 R33, desc[UR18][R14.64] ;  /* 0x000000120e217981 */ /* 0x000ee6000c1e1500 */
[C---:B0-----:R-:W-:Y:S01]  /*7db0*/  IMAD.WIDE R6, R3.reuse, 0x2, R250 ;  /* 0x0000000203067825 */ /* 0x041fe200078e02fa */
[----:B------:R0:W3:Y:S03]  /*7dc0*/  LDG.E.U16 R35, desc[UR18][R18.64] ;  /* 0x0000001212237981 */ /* 0x0000e6000c1e1500 */
[C---:B-1----:R-:W-:Y:S01]  /*7dd0*/  IMAD.WIDE R8, R3.reuse, 0x2, R246 ;  /* 0x0000000203087825 */ /* 0x042fe200078e02f6 */
[----:B------:R1:W3:Y:S03]  /*7de0*/  LDG.E.U16 R36, desc[UR18][R6.64] ;  /* 0x0000001206247981 */ /* 0x0002e6000c1e1500 */
[C---:B-----5:R-:W-:Y:S01]  /*7df0*/  IMAD.WIDE R10, R3.reuse, 0x2, R234 ;  /* 0x00000002030a7825 */ /* 0x060fe200078e02ea */
[----:B------:R5:W3:Y:S03]  /*7e00*/  LDG.E.U16 R37, desc[UR18][R8.64] ;  /* 0x0000001208257981 */ /* 0x000ae6000c1e1500 */
[C---:B------:R-:W-:Y:S01]  /*7e10*/  IMAD.WIDE R16, R3.reuse, 0x2, R230 ;  /* 0x0000000203107825 */ /* 0x040fe200078e02e6 */
[----:B------:R0:W3:Y:S03]  /*7e20*/  LDG.E.U16 R40, desc[UR18][R10.64] ;  /* 0x000000120a287981 */ /* 0x0000e6000c1e1500 */
[C---:B------:R-:W-:Y:S01]  /*7e30*/  IMAD.WIDE R22, R3.reuse, 0x2, R238 ;  /* 0x0000000203167825 */ /* 0x040fe200078e02ee */
[----:B------:R0:W3:Y:S03]  /*7e40*/  LDG.E.U16 R41, desc[UR18][R16.64] ;  /* 0x0000001210297981 */ /* 0x0000e6000c1e1500 */
[C---:B------:R-:W-:Y:S01]  /*7e50*/  IMAD.WIDE R24, R3.reuse, 0x2, R216 ;  /* 0x0000000203187825 */ /* 0x040fe200078e02d8 */
[----:B------:R-:W3:Y:S03]  /*7e60*/  LDG.E.U16 R39, desc[UR18][R22.64] ;  /* 0x0000001216277981 */ /* 0x000ee6000c1e1500 */
[----:B------:R-:W-:-:S04]  /*7e70*/  IMAD.WIDE R20, R3, 0x2, R242 ;  /* 0x0000000203147825 */ /* 0x000fc800078e02f2 */
[C---:B0-----:R-:W-:Y:S01]  /*7e80*/  IMAD.WIDE R18, R3.reuse, 0x2, R226 ;  /* 0x0000000203127825 */ /* 0x041fe200078e02e2 */
[----:B------:R-:W3:Y:S03]  /*7e90*/  LDG.E.U16 R38, desc[UR18][R20.64] ;  /* 0x0000001214267981 */ /* 0x000ee6000c1e1500 */
[C---:B-1----:R-:W-:Y:S02]  /*7ea0*/  IMAD.WIDE R6, R3.reuse, 0x2, R42 ;  /* 0x0000000203067825 */ /* 0x042fe400078e022a */
[----:B------:R-:W3:Y:S02]  /*7eb0*/  LDG.E.U16 R43, desc[UR18][R24.64] ;  /* 0x00000012182b7981 */ /* 0x000ee4000c1e1500 */
[C---:B-----5:R-:W-:Y:S02]  /*7ec0*/  IMAD.WIDE R8, R3.reuse, 0x2, R54 ;  /* 0x0000000203087825 */ /* 0x060fe400078e0236 */
[----:B------:R-:W5:Y:S02]  /*7ed0*/  LDG.E.U16 R42, desc[UR18][R18.64] ;  /* 0x00000012122a7981 */ /* 0x000f64000c1e1500 */
[----:B------:R-:W-:-:S02]  /*7ee0*/  IMAD.WIDE R10, R3, 0x2, R52 ;  /* 0x00000002030a7825 */ /* 0x000fc400078e0234 */
[----:B------:R0:W3:Y:S02]  /*7ef0*/  LDG.E.U16 R22, desc[UR18][R6.64] ;  /* 0x0000001206167981 */ /* 0x0000e4000c1e1500 */
[C---:B------:R-:W-:Y:S02]  /*7f00*/  IMAD.WIDE R12, R3.reuse, 0x2, R50 ;  /* 0x00000002030c7825 */ /* 0x040fe400078e0232 */
[----:B------:R1:W4:Y:S02]  /*7f10*/  LDG.E.U16 R23, desc[UR18][R8.64] ;  /* 0x0000001208177981 */ /* 0x000324000c1e1500 */
[C---:B------:R-:W-:Y:S02]  /*7f20*/  IMAD.WIDE R14, R3.reuse, 0x2, R48 ;  /* 0x00000002030e7825 */ /* 0x040fe400078e0230 */
[----:B------:R1:W5:Y:S02]  /*7f30*/  LDG.E.U16 R30, desc[UR18][R10.64] ;  /* 0x000000120a1e7981 */ /* 0x000364000c1e1500 */
[----:B------:R-:W-:-:S02]  /*7f40*/  IMAD.WIDE R16, R3, 0x2, R46 ;  /* 0x0000000203107825 */ /* 0x000fc400078e022e */
[----:B------:R1:W5:Y:S02]  /*7f50*/  LDG.E.U16 R32, desc[UR18][R12.64] ;  /* 0x000000120c207981 */ /* 0x000364000c1e1500 */
[C---:B0-----:R-:W-:Y:S02]  /*7f60*/  IMAD.WIDE R6, R3.reuse, 0x2, R248 ;  /* 0x0000000203067825 */ /* 0x041fe400078e02f8 */
[----:B------:R0:W5:Y:S02]  /*7f70*/  LDG.E.U16 R24, desc[UR18][R14.64] ;  /* 0x000000120e187981 */ /* 0x000164000c1e1500 */
[C---:B------:R-:W-:Y:S02]  /*7f80*/  IMAD.WIDE R18, R3.reuse, 0x2, R244 ;  /* 0x0000000203127825 */ /* 0x040fe400078e02f4 */
[----:B------:R0:W5:Y:S02]  /*7f90*/  LDG.E.U16 R25, desc[UR18][R16.64] ;  /* 0x0000001210197981 */ /* 0x000164000c1e1500 */
[----:B------:R-:W-:-:S02]  /*7fa0*/  IMAD.WIDE R20, R3, 0x2, R240 ;  /* 0x0000000203147825 */ /* 0x000fc400078e02f0 */
[----:B------:R-:W5:Y:S02]  /*7fb0*/  LDG.E.U16 R6, desc[UR18][R6.64] ;  /* 0x0000001206067981 */ /* 0x000f64000c1e1500 */
[C---:B-1----:R-:W-:Y:S02]  /*7fc0*/  IMAD.WIDE R8, R3.reuse, 0x2, R236 ;  /* 0x0000000203087825 */ /* 0x042fe400078e02ec */
[----:B------:R-:W5:Y:S02]  /*7fd0*/  LDG.E.U16 R18, desc[UR18][R18.64] ;  /* 0x0000001212127981 */ /* 0x000f64000c1e1500 */
[C---:B------:R-:W-:Y:S02]  /*7fe0*/  IMAD.WIDE R10, R3.reuse, 0x2, R232 ;  /* 0x00000002030a7825 */ /* 0x040fe400078e02e8 */
[----:B------:R-:W5:Y:S02]  /*7ff0*/  LDG.E.U16 R20, desc[UR18][R20.64] ;  /* 0x0000001214147981 */ /* 0x000f64000c1e1500 */
[----:B------:R-:W-:-:S02]  /*8000*/  IMAD.WIDE R12, R3, 0x2, R228 ;  /* 0x00000002030c7825 */ /* 0x000fc400078e02e4 */
[----:B------:R-:W5:Y:S02]  /*8010*/  LDG.E.U16 R8, desc[UR18][R8.64] ;  /* 0x0000001208087981 */ /* 0x000f64000c1e1500 */
[C---:B0-----:R-:W-:Y:S02]  /*8020*/  IMAD.WIDE R14, R3.reuse, 0x2, R218 ;  /* 0x00000002030e7825 */ /* 0x041fe400078e02da */
[----:B------:R-:W5:Y:S02]  /*8030*/  LDG.E.U16 R10, desc[UR18][R10.64] ;  /* 0x000000120a0a7981 */ /* 0x000f64000c1e1500 */
[C---:B------:R-:W-:Y:S02]  /*8040*/  IMAD.WIDE R16, R3.reuse, 0x2, R214 ;  /* 0x0000000203107825 */ /* 0x040fe400078e02d6 */
[----:B------:R-:W5:Y:S04]  /*8050*/  LDG.E.U16 R12, desc[UR18][R12.64] ;  /* 0x000000120c0c7981 */ /* 0x000f68000c1e1500 */
[----:B------:R-:W5:Y:S04]  /*8060*/  LDG.E.U16 R14, desc[UR18][R14.64] ;  /* 0x000000120e0e7981 */ /* 0x000f68000c1e1500 */
[----:B------:R-:W5:Y:S01]  /*8070*/  LDG.E.U16 R16, desc[UR18][R16.64] ;  /* 0x0000001210107981 */ /* 0x000f62000c1e1500 */
[----:B--2---:R-:W-:-:S05]  /*8080*/  IMAD.WIDE R4, R3, 0x2, R4 ;  /* 0x0000000203047825 */ /* 0x004fca00078e0204 */
[----:B------:R0:W2:Y:S02]  /*8090*/  LDG.E.U16 R26, desc[UR18][R4.64] ;  /* 0x00000012041a7981 */ /* 0x0000a4000c1e1500 */
[----:B0-----:R-:W-:-:S06]  /*80a0*/  IMAD.WIDE R4, R3, 0x2, R44 ;  /* 0x0000000203047825 */ /* 0x001fcc00078e022c */
[----:B------:R0:W2:Y:S01]  /*80b0*/  LDG.E.U16 R4, desc[UR18][R4.64] ;  /* 0x0000001204047981 */ /* 0x0000a2000c1e1500 */
[----:B------:R-:W0:Y:S01]  /*80c0*/  S2R R44, SR_TID.X ;  /* 0x00000000002c7919 */ /* 0x000e220000002100 */
[----:B------:R-:W-:Y:S02]  /*80d0*/  UMOV UR4, 0x1 ;  /* 0x0000000100047882 */ /* 0x000fe40000000000 */
[----:B------:R-:W-:-:S04]  /*80e0*/  @!UP0 UIADD3 UR4, UPT, UPT, -UR4, 0x100000, URZ ;  /* 0x0010000004048890 */ /* 0x000fc8000fffe1ff */
[----:B------:R-:W-:Y:S02]  /*80f0*/  @!UP0 USHF.L.U32 UR5, UR4, 0xb, URZ ;  /* 0x0000000b04058899 */ /* 0x000fe400080006ff */
[----:B------:R-:W-:Y:S01]  /*8100*/  @!UP0 USHF.L.U32 UR4, UR4, 0x1, URZ ;  /* 0x0000000104048899 */ /* 0x000fe200080006ff */
[----:B------:R-:W-:Y:S01]  /*8110*/  VOTEU.ALL UP2, P1 ;  /* 0x0000000000ff7886 */ /* 0x000fe20000840000 */
[C---:B0-----:R-:W-:Y:S02]  /*8120*/  LOP3.LUT R5, R44.reuse, 0xff, RZ, 0xc0, !PT ;  /* 0x000000ff2c057812 */ /* 0x041fe400078ec0ff */
[----:B------:R-:W-:Y:S02]  /*8130*/  LOP3.LUT R7, R44, 0xc0, RZ, 0xc0, !PT ;  /* 0x000000c02c077812 */ /* 0x000fe400078ec0ff */
[----:B------:R-:W-:Y:S02]  /*8140*/  SHF.L.U32 R5, R5, 0x1, RZ ;  /* 0x0000000105057819 */ /* 0x000fe400000006ff */
[----:B------:R-:W-:-:S04]  /*8150*/  SHF.R.U32.HI R44, RZ, 0x2, R7 ;  /* 0x00000002ff2c7819 */ /* 0x000fc80000011607 */
[----:B------:R-:W-:-:S04]  /*8160*/  LOP3.LUT R44, R5, R44, RZ, 0x3c, !PT ;  /* 0x0000002c052c7212 */ /* 0x000fc800078e3cff */
[----:B------:R-:W-:Y:S01]  /*8170*/  LOP3.LUT R5, R44, 0x40, RZ, 0x3c, !PT ;  /* 0x000000402c057812 */ /* 0x000fe200078e3cff */
[----:B------:R0:W-:Y:S04]  /*8180*/  STS.U16 [R44+UR7+0xc000], R0 ;  /* 0x00c000002c007988 */ /* 0x0001e80008000407 */
[----:B---3--:R0:W-:Y:S04]  /*8190*/  STS.U16 [R44+UR7+0xc400], R27 ;  /* 0x00c4001b2c007988 */ /* 0x0081e80008000407 */
[----:B----4-:R0:W-:Y:S04]  /*81a0*/  STS.U16 [R44+UR7+0xc800], R28 ;  /* 0x00c8001c2c007988 */ /* 0x0101e80008000407 */
        /* <DEDUP_REMOVED lines=11> */
[----:B-----5:R0:W-:Y:S04]  /*8260*/  STS.U16 [R44+UR7+0xf800], R42 ;  /* 0x00f8002a2c007988 */ /* 0x0201e80008000407 */
        /* <DEDUP_REMOVED lines=15> */
[----:B--2---:R0:W-:Y:S04]  /*8360*/  STS.U16 [R5+UR7+0xc200], R26 ;  /* 0x00c2001a05007988 */ /* 0x0041e80008000407 */
[----:B------:R0:W-:Y:S01]  /*8370*/  STS.U16 [R5+UR7+0xde00], R4 ;  /* 0x00de000405007988 */ /* 0x0001e20008000407 */
[----:B------:R1:W-:Y:S06]  /*8380*/  MEMBAR.ALL.CTA ;  /* 0x0000000000007992 */ /* 0x0003ec0000008000 */
[----:B-1----:R-:W-:Y:S04]  /*8390*/  FENCE.VIEW.ASYNC.S ;  /* 0x00000000000073c6 */ /* 0x002fe80000000000 */
[----:B------:R-:W1:Y:S02]  /*83a0*/  FENCE.VIEW.ASYNC.S ;  /* 0x00000000000073c6 */ /* 0x000e640000000000 */
[----:B-1----:R0:W1:Y:S02]  /*83b0*/  @!UP2 SYNCS.EXCH.64 URZ, [UR7+0x14010], UR4 ;  /* 0x0140100407ffa5b2 */ /* 0x0020640008000100 */
[----:B-1----:R-:W-:Y:S06]  /*83c0*/  BAR.SYNC.DEFER_BLOCKING 0x0 ;  /* 0x0000000000007b1d */ /* 0x002fec0000010000 */
[----:B0-----:R-:W-:Y:S05]  /*83d0*/  BRA.U UP1, `(.L_x_13) ;  /* 0x0000000101847547 */ /* 0x001fea000b800000 */
[----:B------:R-:W-:Y:S01]  /*83e0*/  UIADD3 UR67, UPT, UPT, UR8, 0x100, URZ ;  /* 0x0000010008437890 */ /* 0x000fe2000fffe0ff */
[----:B------:R-:W-:Y:S01]  /*83f0*/  UMOV UR60, 0x0 ;  /* 0x00000000003c7882 */ /* 0x000fe20000000000 */
[----:B------:R-:W-:Y:S01]  /*8400*/  UMOV UR61, 0x8208010 ;  /* 0x08208010003d7882 */ /* 0x000fe20000000000 */
[----:B------:R-:W-:Y:S01]  /*8410*/  UIADD3 UR75, UPT, UPT, UR8, 0x100, URZ ;  /* 0x00000100084b7890 */ /* 0x000fe2000fffe0ff */
[----:B------:R-:W-:Y:S01]  /*8420*/  UMOV UR62, UR66 ;  /* 0x00000042003e7c82 */ /* 0x000fe20008000000 */
[----:B------:R-:W-:Y:S01]  /*8430*/  UMOV UR63, 0x40004040 ;  /* 0x40004040003f7882 */ /* 0x000fe20000000000 */
[----:B------:R-:W-:Y:S01]  /*8440*/  UIADD3 UR76, UPT, UPT, UR8, 0x100, URZ ;  /* 0x00000100084c7890 */ /* 0x000fe2000fffe0ff */
[----:B------:R0:W-:Y:S01]  /*8450*/  UTCHMMA gdesc[UR62], gdesc[UR20], tmem[UR11], tmem[UR60], idesc[UR61], !UPT ;  /* 0x00ff3c143e0075ea */ /* 0x0001e2000f80000b */
[----:B------:R-:W-:Y:S02]  /*8460*/  UIADD3 UR77, UPT, UPT, UR8, 0x100, URZ ;  /* 0x00000100084d7890 */ /* 0x000fe4000fffe0ff */
[----:B------:R-:W-:Y:S01]  /*8470*/  UIADD3 UR4, UPT, UPT, UR7, 0x14010, URZ ;  /* 0x0001401007047890 */ /* 0x000fe2000fffe0ff */
[----:B------:R-:W-:Y:S01]  /*8480*/  UMOV UR72, 0x0 ;  /* 0x0000000000487882 */ /* 0x000fe20000000000 */
[----:B------:R-:W-:Y:S01]  /*8490*/  UMOV UR73, 0x8208010 ;  /* 0x0820801000497882 */ /* 0x000fe20000000000 */
[----:B------:R-:W-:Y:S01]  /*84a0*/  UMOV UR70, 0x0 ;  /* 0x0000000000467882 */ /* 0x000fe20000000000 */
[----:B------:R-:W-:Y:S01]  /*84b0*/  UMOV UR71, 0x8208010 ;  /* 0x0820801000477882 */ /* 0x000fe20000000000 */
[----:B------:R-:W-:Y:S01]  /*84c0*/  UMOV UR58, 0x0 ;  /* 0x00000000003a7882 */ /* 0x000fe20000000000 */
[----:B0-----:R-:W-:Y:S01]  /*84d0*/  UMOV UR62, 0x0 ;  /* 0x00000000003e7882 */ /* 0x001fe20000000000 */
[----:B------:R-:W-:Y:S01]  /*84e0*/  UMOV UR63, 0x8208010 ;  /* 0x08208010003f7882 */ /* 0x000fe20000000000 */
[----:B------:R-:W-:Y:S01]  /*84f0*/  UMOV UR59, 0x8208010 ;  /* 0x08208010003b7882 */ /* 0x000fe20000000000 */
[----:B------:R0:W-:Y:S01]  /*8500*/  UTCHMMA gdesc[UR24], gdesc[UR26], tmem[UR11], tmem[UR62], idesc[UR63], UPT ;  /* 0x00ff3e1a180075ea */ /* 0x0001e2000b80000b */
[----:B------:R0:W-:Y:S01]  /*8510*/  UTCHMMA gdesc[UR28], gdesc[UR42], tmem[UR11], tmem[UR60], idesc[UR61], UPT ;  /* 0x00ff3c2a1c0075ea */ /* 0x0001e2000b80000b */
[----:B------:R0:W-:Y:S01]  /*8520*/  UTCHMMA gdesc[UR30], gdesc[UR44], tmem[UR11], tmem[UR72], idesc[UR73], UPT ;  /* 0x00ff482c1e0075ea */ /* 0x0001e2000b80000b */
[----:B------:R-:W-:Y:S01]  /*8530*/  UMOV UR64, 0x0 ;  /* 0x0000000000407882 */ /* 0x000fe20000000000 */
[----:B------:R-:W-:Y:S01]  /*8540*/  UMOV UR65, 0x8208010 ;  /* 0x0820801000417882 */ /* 0x000fe20000000000 */
[----:B------:R-:W-:Y:S01]  /*8550*/  UMOV UR5, URZ ;  /* 0x000000ff00057c82 */ /* 0x000fe20008000000 */
[----:B------:R0:W-:Y:S01]  /*8560*/  UTCHMMA gdesc[UR32], gdesc[UR20], tmem[UR67], tmem[UR70], idesc[UR71], !UPT ;  /* 0x00ff4614200075ea */ /* 0x0001e2000f800043 */
[----:B------:R-:W-:Y:S01]  /*8570*/  UMOV UR68, 0x0 ;  /* 0x0000000000447882 */ /* 0x000fe20000000000 */
[----:B------:R-:W-:Y:S01]  /*8580*/  UMOV UR69, 0x8208010 ;  /* 0x0820801000457882 */ /* 0x000fe20000000000 */
[----:B------:R0:W-:Y:S01]  /*8590*/  UTCHMMA gdesc[UR34], gdesc[UR26], tmem[UR75], tmem[UR58], idesc[UR59], UPT ;  /* 0x00ff3a1a220075ea */ /* 0x0001e2000b80004b */
[----:B------:R-:W-:Y:S01]  /*85a0*/  UMOV UR4, UR4 ;  /* 0x0000000400047c82 */ /* 0x000fe20008000000 */
[----:B------:R0:W-:Y:S01]  /*85b0*/  UTCHMMA gdesc[UR36], gdesc[UR42], tmem[UR76], tmem[UR64], idesc[UR65], UPT ;  /* 0x00ff402a240075ea */ /* 0x0001e2000b80004c */
[----:B------:R0:W-:Y:S01]  /*85c0*/  UTCHMMA gdesc[UR38], gdesc[UR44], tmem[UR77], tmem[UR68], idesc[UR69], UPT ;  /* 0x00ff442c260075ea */ /* 0x0001e2000b80004d */
[----:B------:R0:W-:Y:S01]  /*85d0*/  UTCBAR [UR4], URZ ;  /* 0x000000ff040073e9 */ /* 0x0001e200080000ff */
[----:B------:R-:W-:Y:S01]  /*85e0*/  NOP ;  /* 0x0000000000007918 */ /* 0x000fe20000000000 */
.L_x_13:
[----:B------:R-:W1:Y:S02]  /*85f0*/  SYNCS.PHASECHK.TRANS64.TRYWAIT P2, [UR7+0x14010], RZ ;  /* 0x014010ffff0075a7 */ /* 0x000e640008041107 */
[----:B-1----:R-:W-:Y:S05]  /*8600*/  @!P2 BRA `(.L_x_14) ;  /* 0x000000680080a947 */ /* 0x002fea0003800000 */
.L_x_23:
[----:B------:R-:W-:Y:S01]  /*8610*/  BAR.SYNC.DEFER_BLOCKING 0x0 ;  /* 0x0000000000007b1d */ /* 0x000fe20000010000 */
[----:B------:R-:W-:-:S05]  /*8620*/  SHF.L.U32 R181, R181, 0x1f, RZ ;  /* 0x0000001fb5b57819 */ /* 0x000fca00000006ff */
[----:B------:R-:W1:Y:S01]  /*8630*/  LDTM.x128 R4, tmem[UR12] ;  /* 0x0000000c000479ee */ /* 0x000e6200083c0000 */
[----:B------:R-:W2:Y:S01]  /*8640*/  @!P1 SYNCS.CCTL.IV [UR7+0x14010] ;  /* 0x01401000ff0099b1 */ /* 0x000ea20008000007 */
[----:B------:R-:W-:Y:S01]  /*8650*/  NOP ;  /* 0x0000000000007918 */ /* 0x000fe20000000000 */
[----:B-1----:R-:W-:Y:S01]  /*8660*/  FMUL R0, R4, UR17 ;  /* 0x0000001104007c20 */ /* 0x002fe20008400000 */
[----:B------:R-:W-:Y:S01]  /*8670*/  FMUL R200, R5, UR17 ;  /* 0x0000001105c87c20 */ /* 0x000fe20008400000 */
[----:B------:R-:W-:Y:S01]  /*8680*/  FMUL R201, R6, UR17 ;  /* 0x0000001106c97c20 */ /* 0x000fe20008400000 */
[----:B--2---:R-:W1:Y:S04]  /*8690*/  SYNCS.PHASECHK.TRANS64.TRYWAIT P2, [UR10], R181 ;  /* 0x000000b5ff0075a7 */ /* 0x004e68000804110a */
        /* <DEDUP_REMOVED lines=58> */
[----:B-1----:R-:W-:Y:S06]  /*8a40*/  @!P2 BRA `(.L_x_15) ;  /* 0x00000064007ca947 */ /* 0x002fec0003800000 */
.L_x_24:
[----:B------:R-:W-:-:S05]  /*8a50*/  IMAD.WIDE R200, R2, 0x2, R198 ;  /* 0x0000000202c87825 */ /* 0x000fca00078e02c6 */
[----:B------:R1:W2:Y:S02]  /*8a60*/  LDG.E.U16 R181, desc[UR18][R200.64] ;  /* 0x00000012c8b57981 */ /* 0x0002a4000c1e1500 */
[----:B-1----:R-:W-:-:S05]  /*8a70*/  IMAD.WIDE R200, R2, 0x2, R190 ;  /* 0x0000000202c87825 */ /* 0x002fca00078e02be */
[----:B------:R1:W3:Y:S02]  /*8a80*/  LDG.E.U16 R202, desc[UR18][R200.64] ;  /* 0x00000012c8ca7981 */ /* 0x0002e4000c1e1500 */
[----:B-1----:R-:W-:-:S05]  /*8a90*/  IMAD.WIDE R200, R2, 0x2, R182 ;  /* 0x0000000202c87825 */ /* 0x002fca00078e02b6 */
[----:B------:R1:W4:Y:S02]  /*8aa0*/  LDG.E.U16 R203, desc[UR18][R200.64] ;  /* 0x00000012c8cb7981 */ /* 0x000324000c1e1500 */
[----:B-1----:R-:W-:-:S06]  /*8ab0*/  IMAD.WIDE R200, R2, 0x2, R172 ;  /* 0x0000000202c87825 */ /* 0x002fcc00078e02ac */
[----:B------:R1:W5:Y:S01]  /*8ac0*/  LDG.E.U16 R200, desc[UR18][R200.64] ;  /* 0x00000012c8c87981 */ /* 0x000362000c1e1500 */
[----:B------:R-:W-:Y:S01]  /*8ad0*/  FMUL R204, R46, UR17 ;  /* 0x000000112ecc7c20 */ /* 0x000fe20008400000 */
[----:B-1----:R-:W-:-:S05]  /*8ae0*/  FMUL R201, R45, UR17 ;  /* 0x000000112dc97c20 */ /* 0x002fca0008400000 */
        /* <DEDUP_REMOVED lines=104> */
[----:B------:R-:W-:Y:S01]  /*9170*/  FMUL R204, R116, UR17 ;  /* 0x0000001174cc7c20 */ /* 0x000fe20008400000 */
[----:B--2---:R-:W-:Y:S04]  /*9180*/  STS.U16 [R132+UR7+0x10000], R181 ;  /* 0x010000b584007988 */ /* 0x004fe80008000407 */
[----:B------:R-:W-:Y:S01]  /*9190*/  FMNMX3 R0, R0, R201, R204, !PT ;  /* 0x000000c900007276 */ /* 0x000fe200078000cc */
[----:B------:R-:W-:Y:S01]  /*91a0*/  FMUL R201, R117, UR17 ;  /* 0x0000001175c97c20 */ /* 0x000fe20008400000 */
[----:B------:R-:W-:-:S05]  /*91b0*/  FMUL R204, R118, UR17 ;  /* 0x0000001176cc7c20 */ /* 0x000fca0008400000 */
[----:B------:R-:W-:Y:S01]  /*91c0*/  FMNMX3 R0, R0, R201, R204, !PT ;  /* 0x000000c900007276 */ /* 0x000fe200078000cc */
[----:B------:R-:W-:Y:S01]  /*91d0*/  FMUL R201, R119, UR17 ;  /* 0x0000001177c97c20 */ /* 0x000fe20008400000 */
[----:B------:R-:W-:Y:S01]  /*91e0*/  FMUL R204, R120, UR17 ;  /* 0x0000001178cc7c20 */ /* 0x000fe20008400000 */
[----:B---3--:R-:W-:Y:S04]  /*91f0*/  STS.U16 [R132+UR7+0x10400], R202 ;  /* 0x010400ca84007988 */ /* 0x008fe80008000407 */
[----:B------:R-:W-:Y:S01]  /*9200*/  FMNMX3 R0, R0, R201, R204, !PT ;  /* 0x000000c900007276 */ /* 0x000fe200078000cc */
[----:B------:R-:W-:Y:S01]  /*9210*/  FMUL R201, R121, UR17 ;  /* 0x0000001179c97c20 */ /* 0x000fe20008400000 */
[----:B------:R-:W-:-:S05]  /*9220*/  FMUL R204, R122, UR17 ;  /* 0x000000117acc7c20 */ /* 0x000fca0008400000 */
[----:B------:R-:W-:Y:S01]  /*9230*/  FMNMX3 R0, R0, R201, R204, !PT ;  /* 0x000000c900007276 */ /* 0x000fe200078000cc */
[----:B------:R-:W-:Y:S01]  /*9240*/  FMUL R201, R123, UR17 ;  /* 0x000000117bc97c20 */ /* 0x000fe20008400000 */
[----:B------:R-:W-:Y:S01]  /*9250*/  FMUL R204, R124, UR17 ;  /* 0x000000117ccc7c20 */ /* 0x000fe20008400000 */
[----:B----4-:R1:W-:Y:S04]  /*9260*/  STS.U16 [R132+UR7+0x10800], R203 ;  /* 0x010800cb84007988 */ /* 0x0103e80008000407 */
[----:B------:R-:W-:Y:S01]  /*9270*/  FMNMX3 R0, R0, R201, R204, !PT ;  /* 0x000000c900007276 */ /* 0x000fe200078000cc */
[----:B------:R-:W-:Y:S01]  /*9280*/  FMUL R201, R125, UR17 ;  /* 0x000000117dc97c20 */ /* 0x000fe20008400000 */
[----:B------:R-:W-:-:S05]  /*9290*/  FMUL R204, R126, UR17 ;  /* 0x000000117ecc7c20 */ /* 0x000fca0008400000 */
[----:B------:R-:W-:Y:S01]  /*92a0*/  FMNMX3 R0, R0, R201, R204, !PT ;  /* 0x000000c900007276 */ /* 0x000fe200078000cc */
[----:B------:R-:W-:Y:S01]  /*92b0*/  FMUL R201, R127, UR17 ;  /* 0x000000117fc97c20 */ /* 0x000fe20008400000 */
[----:B------:R-:W-:Y:S01]  /*92c0*/  FMUL R204, R128, UR17 ;  /* 0x0000001180cc7c20 */ /* 0x000fe20008400000 */
[----:B-1----:R-:W-:Y:S01]  /*92d0*/  IMAD.WIDE R202, R2, 0x2, R156 ;  /* 0x0000000202ca7825 */ /* 0x002fe200078e029c */
[----:B-----5:R1:W-:Y:S03]  /*92e0*/  STS.U16 [R132+UR7+0x10c00], R200 ;  /* 0x010c00c884007988 */ /* 0x0203e60008000407 */
[----:B------:R-:W-:Y:S01]  /*92f0*/  FMNMX3 R0, R0, R201, R204, !PT ;  /* 0x000000c900007276 */ /* 0x000fe200078000cc */
[----:B------:R-:W-:Y:S01]  /*9300*/  FMUL R201, R129, UR17 ;  /* 0x0000001181c97c20 */ /* 0x000fe20008400000 */
[----:B------:R-:W-:Y:S01]  /*9310*/  FMUL R204, R130, UR17 ;  /* 0x0000001182cc7c20 */ /* 0x000fe20008400000 */
[----:B------:R2:W3:Y:S04]  /*9320*/  LDG.E.U16 R181, desc[UR18][R202.64] ;  /* 0x00000012cab57981 */ /* 0x0004e8000c1e1500 */
[----:B------:R-:W-:Y:S01]  /*9330*/  FMNMX3 R0, R0, R201, R204, !PT ;  /* 0x000000c900007276 */ /* 0x000fe200078000cc */
[----:B-1----:R-:W-:-:S04]  /*9340*/  IMAD.WIDE R200, R2, 0x2, R164 ;  /* 0x0000000202c87825 */ /* 0x002fc800078e02a4 */
[C---:B--2---:R-:W-:Y:S02]  /*9350*/  IMAD.WIDE R202, R2.reuse, 0x2, R140 ;  /* 0x0000000202ca7825 */ /* 0x044fe400078e028c */
[----:B------:R-:W2:Y:S02]  /*9360*/  LDG.E.U16 R201, desc[UR18][R200.64] ;  /* 0x00000012c8c97981 */ /* 0x000ea4000c1e1500 */
[----:B------:R-:W-:-:S06]  /*9370*/  IMAD.WIDE R204, R2, 0x2, R148 ;  /* 0x0000000202cc7825 */ /* 0x000fcc00078e0294 */
[----:B------:R-:W4:Y:S04]  /*9380*/  LDG.E.U16 R204, desc[UR18][R204.64] ;  /* 0x00000012cccc7981 */ /* 0x000f28000c1e1500 */
[----:B------:R1:W5:Y:S02]  /*9390*/  LDG.E.U16 R200, desc[UR18][R202.64] ;  /* 0x00000012cac87981 */ /* 0x000364000c1e1500 */
[----:B-1----:R-:W-:-:S05]  /*93a0*/  IMAD.WIDE R202, R2, 0x2, R196 ;  /* 0x0000000202ca7825 */ /* 0x002fca00078e02c4 */
[----:B------:R1:W4:Y:S02]  /*93b0*/  LDG.E.U16 R205, desc[UR18][R202.64] ;  /* 0x00000012cacd7981 */ /* 0x000324000c1e1500 */
        /* <DEDUP_REMOVED lines=8> */
[----:B-1----:R-:W-:-:S06]  /*9440*/  IMAD.WIDE R202, R2, 0x2, R154 ;  /* 0x0000000202ca7825 */ /* 0x002fcc00078e029a */
[----:B------:R-:W4:Y:S01]  /*9450*/  LDG.E.U16 R202, desc[UR18][R202.64] ;  /* 0x00000012caca7981 */ /* 0x000f22000c1e1500 */
[----:B------:R-:W-:Y:S01]  /*9460*/  FMUL R210, R131, UR17 ;  /* 0x0000001183d27c20 */ /* 0x000fe20008400000 */
[----:B------:R-:W-:-:S04]  /*9470*/  LOP3.LUT R211, R132, 0x20, RZ, 0x3c, !PT ;  /* 0x0000002084d37812 */ /* 0x000fc800078e3cff */
[----:B------:R-:W-:-:S05]  /*9480*/  FMNMX3 R0, R0, R210, R180, !PT ;  /* 0x000000d200007276 */ /* 0x000fca00078000b4 */
[----:B------:R-:W-:-:S04]  /*9490*/  FFMA R10, R10, UR17, -R0 ;  /* 0x000000110a0a7c23 */ /* 0x000fc80008000800 */
[----:B------:R-:W-:Y:S01]  /*94a0*/  FMUL R10, R10, 1.4426950216293334961 ;  /* 0x3fb8aa3b0a0a7820 */ /* 0x000fe20000400000 */
[--C-:B------:R-:W-:Y:S01]  /*94b0*/  FFMA R13, R13, UR17, -R0.reuse ;  /* 0x000000110d0d7c23 */ /* 0x100fe20008000800 */
[--C-:B------:R-:W-:Y:S01]  /*94c0*/  FFMA R14, R14, UR17, -R0.reuse ;  /* 0x000000110e0e7c23 */ /* 0x100fe20008000800 */
[----:B------:R-:W-:-:S04]  /*94d0*/  FFMA R16, R16, UR17, -R0 ;  /* 0x0000001110107c23 */ /* 0x000fc80008000800 */
[----:B------:R-:W-:Y:S01]  /*94e0*/  FMUL R16, R16, 1.4426950216293334961 ;  /* 0x3fb8aa3b10107820 */ /* 0x000fe20000400000 */
[----:B---3--:R-:W-:Y:S04]  /*94f0*/  STS.U16 [R132+UR7+0x11400], R181 ;  /* 0x011400b584007988 */ /* 0x008fe80008000407 */
[----:B--2---:R-:W-:Y:S04]  /*9500*/  STS.U16 [R132+UR7+0x11000], R201 ;  /* 0x011000c984007988 */ /* 0x004fe80008000407 */
[----:B-----5:R1:W-:Y:S02]  /*9510*/  STS.U16 [R132+UR7+0x11c00], R200 ;  /* 0x011c00c884007988 */ /* 0x0203e40008000407 */
[----:B-1----:R-:W-:-:S05]  /*9520*/  IMAD.WIDE R200, R2, 0x2, R146 ;  /* 0x0000000202c87825 */ /* 0x002fca00078e0292 */
[----:B------:R1:W2:Y:S04]  /*9530*/  LDG.E.U16 R181, desc[UR18][R200.64] ;  /* 0x00000012c8b57981 */ /* 0x0002a8000c1e1500 */
[----:B----4-:R-:W-:Y:S04]  /*9540*/  STS.U16 [R132+UR7+0x11800], R204 ;  /* 0x011800cc84007988 */ /* 0x010fe80008000407 */
[----:B------:R-:W-:Y:S04]  /*9550*/  STS.U16 [R211+UR7+0x10100], R205 ;  /* 0x010100cdd3007988 */ /* 0x000fe80008000407 */
[----:B------:R-:W-:Y:S01]  /*9560*/  STS.U16 [R211+UR7+0x10500], R206 ;  /* 0x010500ced3007988 */ /* 0x000fe20008000407 */
[----:B-1----:R-:W-:-:S03]  /*9570*/  FFMA R200, R11, UR17, -R0 ;  /* 0x000000110bc87c23 */ /* 0x002fc60008000800 */
[----:B------:R-:W-:Y:S01]  /*9580*/  STS.U16 [R211+UR7+0x10900], R207 ;  /* 0x010900cfd3007988 */ /* 0x000fe20008000407 */
[----:B------:R-:W-:-:S03]  /*9590*/  FMUL R200, R200, 1.4426950216293334961 ;  /* 0x3fb8aa3bc8c87820 */ /* 0x000fc60000400000 */
[----:B------:R-:W-:Y:S04]  /*95a0*/  STS.U16 [R211+UR7+0x10d00], R208 ;  /* 0x010d00d0d3007988 */ /* 0x000fe80008000407 */
[----:B------:R-:W-:Y:S04]  /*95b0*/  STS.U16 [R211+UR7+0x11100], R209 ;  /* 0x011100d1d3007988 */ /* 0x000fe80008000407 */
[----:B------:R1:W-:Y:S02]  /*95c0*/  STS.U16 [R211+UR7+0x11500], R202 ;  /* 0x011500cad3007988 */ /* 0x0003e40008000407 */
[----:B-1----:R-:W-:-:S02]  /*95d0*/  FFMA R202, R12, UR17, -R0 ;  /* 0x000000110cca7c23 */ /* 0x002fc40008000800 */
[----:B------:R1:W-:Y:S02]  /*95e0*/  MUFU.EX2 R12, R10 ;  /* 0x0000000a000c7308 */ /* 0x0003e40000000800 */
[----:B-1----:R-:W-:-:S05]  /*95f0*/  IMAD.WIDE R10, R2, 0x2, R138 ;  /* 0x00000002020a7825 */ /* 0x002fca00078e028a */
[----:B------:R1:W3:Y:S02]  /*9600*/  LDG.E.U16 R201, desc[UR18][R10.64] ;  /* 0x000000120ac97981 */ /* 0x0002e4000c1e1500 */
[----:B-1----:R-:W-:Y:S01]  /*9610*/  FMUL R11, R202, 1.4426950216293334961 ;  /* 0x3fb8aa3bca0b7820 */ /* 0x002fe20000400000 */
[C---:B------:R-:W-:Y:S01]  /*9620*/  IMAD.WIDE R202, R2.reuse, 0x2, R194 ;  /* 0x0000000202ca7825 */ /* 0x040fe200078e02c2 */
[----:B------:R1:W-:Y:S04]  /*9630*/  MUFU.EX2 R10, R200 ;  /* 0x000000c8000a7308 */ /* 0x0003e80000000800 */
[----:B-1----:R1:W4:Y:S01]  /*9640*/  LDG.E.U16 R200, desc[UR18][R202.64] ;  /* 0x00000012cac87981 */ /* 0x002322000c1e1500 */
[----:B------:R-:W-:-:S04]  /*9650*/  IMAD.WIDE R204, R2, 0x2, R176 ;  /* 0x0000000202cc7825 */ /* 0x000fc800078e02b0 */
[----:B-1----:R-:W-:-:S06]  /*9660*/  IMAD.WIDE R202, R2, 0x2, R186 ;  /* 0x0000000202ca7825 */ /* 0x002fcc00078e02ba */
[----:B------:R1:W5:Y:S01]  /*9670*/  LDG.E.U16 R202, desc[UR18][R202.64] ;  /* 0x00000012caca7981 */ /* 0x000362000c1e1500 */
[----:B------:R-:W-:-:S04]  /*9680*/  IMAD.WIDE R206, R2, 0x2, R160 ;  /* 0x0000000202ce7825 */ /* 0x000fc800078e02a0 */
[----:B-1----:R-:W-:Y:S01]  /*9690*/  FMUL R203, R13, 1.4426950216293334961 ;  /* 0x3fb8aa3b0dcb7820 */ /* 0x002fe20000400000 */
[----:B------:R-:W-:-:S03]  /*96a0*/  FMUL R13, R14, 1.4426950216293334961 ;  /* 0x3fb8aa3b0e0d7820 */ /* 0x000fc60000400000 */
[----:B------:R1:W-:Y:S01]  /*96b0*/  MUFU.EX2 R14, R203 ;  /* 0x000000cb000e7308 */ /* 0x0003e20000000800 */
[----:B------:R-:W-:Y:S01]  /*96c0*/  FFMA R208, R18, UR17, -R0 ;  /* 0x0000001112d07c23 */ /* 0x000fe20008000800 */
[----:B-1----:R1:W5:Y:S06]  /*96d0*/  LDG.E.U16 R203, desc[UR18][R204.64] ;  /* 0x00000012cccb7981 */ /* 0x00236c000c1e1500 */
[----:B------:R0:W-:Y:S01]  /*96e0*/  MUFU.EX2 R18, R16 ;  /* 0x0000001000127308 */ /* 0x0001e20000000800 */
[----:B-1----:R-:W-:-:S06]  /*96f0*/  IMAD.WIDE R204, R2, 0x2, R168 ;  /* 0x0000000202cc7825 */ /* 0x002fcc00078e02a8 */
[----:B------:R-:W5:Y:S04]  /*9700*/  LDG.E.U16 R204, desc[UR18][R204.64] ;  /* 0x00000012cccc7981 */ /* 0x000f68000c1e1500 */
[----:B------:R1:W5:Y:S02]  /*9710*/  LDG.E.U16 R205, desc[UR18][R206.64] ;  /* 0x00000012cecd7981 */ /* 0x000364000c1e1500 */
[----:B-1----:R-:W-:Y:S01]  /*9720*/  FFMA R206, R17, UR17, -R0 ;  /* 0x0000001111ce7c23 */ /* 0x002fe20008000800 */
[----:B0-----:R-:W-:-:S04]  /*9730*/  IMAD.WIDE R16, R2, 0x2, R152 ;  /* 0x0000000202107825 */ /* 0x001fc800078e0298 */
[----:B------:R-:W-:Y:S01]  /*9740*/  FMUL R206, R206, 1.4426950216293334961 ;  /* 0x3fb8aa3bcece7820 */ /* 0x000fe20000400000 */
[----:B------:R0:W5:Y:S02]  /*9750*/  LDG.E.U16 R207, desc[UR18][R16.64] ;  /* 0x0000001210cf7981 */ /* 0x000164000c1e1500 */
[----:B0-----:R-:W-:Y:S01]  /*9760*/  FMUL R17, R208, 1.4426950216293334961 ;  /* 0x3fb8aa3bd0117820 */ /* 0x001fe20000400000 */
[C---:B------:R-:W-:Y:S01]  /*9770*/  IMAD.WIDE R208, R2.reuse, 0x2, R144 ;  /* 0x0000000202d07825 */ /* 0x040fe200078e0290 */
[----:B------:R0:W-:Y:S04]  /*9780*/  MUFU.EX2 R16, R206 ;  /* 0x000000ce00107308 */ /* 0x0001e80000000800 */
[----:B0-----:R0:W5:Y:S02]  /*9790*/  LDG.E.U16 R206, desc[UR18][R208.64] ;  /* 0x00000012d0ce7981 */ /* 0x001164000c1e1500 */
[----:B0-----:R-:W-:-:S06]  /*97a0*/  IMAD.WIDE R208, R2, 0x2, R136 ;  /* 0x0000000202d07825 */ /* 0x001fcc00078e0288 */
[----:B------:R0:W5:Y:S01]  /*97b0*/  LDG.E.U16 R208, desc[UR18][R208.64] ;  /* 0x00000012d0d07981 */ /* 0x000162000c1e1500 */
[--C-:B------:R-:W-:Y:S01]  /*97c0*/  FFMA R68, R68, UR17, -R0.reuse ;  /* 0x0000001144447c23 */ /* 0x100fe20008000800 */
[----:B------:R-:W-:-:S03]  /*97d0*/  FFMA R69, R69, UR17, -R0 ;  /* 0x0000001145457c23 */ /* 0x000fc60008000800 */
[----:B------:R-:W-:Y:S01]  /*97e0*/  FMUL R68, R68, 1.4426950216293334961 ;  /* 0x3fb8aa3b44447820 */ /* 0x000fe20000400000 */
[--C-:B------:R-:W-:Y:S01]  /*97f0*/  FFMA R4, R4, UR17, -R0.reuse ;  /* 0x0000001104047c23 */ /* 0x100fe20008000800 */
[--C-:B------:R-:W-:Y:S01]  /*9800*/  FFMA R5, R5, UR17, -R0.reuse ;  /* 0x0000001105057c23 */ /* 0x100fe20008000800 */
[----:B------:R-:W-:Y:S01]  /*9810*/  FMUL R69, R69, 1.4426950216293334961 ;  /* 0x3fb8aa3b45457820 */ /* 0x000fe20000400000 */
[--C-:B------:R-:W-:Y:S01]  /*9820*/  FFMA R6, R6, UR17, -R0.reuse ;  /* 0x0000001106067c23 */ /* 0x100fe20008000800 */
[----:B------:R-:W-:Y:S01]  /*9830*/  FMUL R4, R4, 1.4426950216293334961 ;  /* 0x3fb8aa3b04047820 */ /* 0x000fe20000400000 */
[----:B------:R-:W-:Y:S01]  /*9840*/  FMUL R5, R5, 1.4426950216293334961 ;  /* 0x3fb8aa3b05057820 */ /* 0x000fe20000400000 */
[--C-:B------:R-:W-:Y:S01]  /*9850*/  FFMA R7, R7, UR17, -R0.reuse ;  /* 0x0000001107077c23 */ /* 0x100fe20008000800 */
[----:B------:R-:W-:Y:S01]  /*9860*/  FMUL R6, R6, 1.4426950216293334961 ;  /* 0x3fb8aa3b06067820 */ /* 0x000fe20000400000 */
[----:B------:R-:W-:Y:S02]  /*9870*/  FFMA R8, R8, UR17, -R0 ;  /* 0x0000001108087c23 */ /* 0x000fe40008000800 */
[----:B------:R-:W-:Y:S01]  /*9880*/  MUFU.EX2 R4, R4 ;  /* 0x0000000400047308 */ /* 0x000fe20000000800 */
[----:B------:R-:W-:Y:S01]  /*9890*/  FMUL R7, R7, 1.4426950216293334961 ;  /* 0x3fb8aa3b07077820 */ /* 0x000fe20000400000 */
[----:B------:R-:W-:-:S06]  /*98a0*/  FMUL R8, R8, 1.4426950216293334961 ;  /* 0x3fb8aa3b08087820 */ /* 0x000fcc0000400000 */
[----:B------:R-:W1:Y:S01]  /*98b0*/  MUFU.EX2 R5, R5 ;  /* 0x0000000500057308 */ /* 0x000e620000000800 */
[----:B------:R-:W-:-:S07]  /*98c0*/  FFMA R9, R9, UR17, -R0 ;  /* 0x0000001109097c23 */ /* 0x000fce0008000800 */
[----:B------:R-:W0:Y:S01]  /*98d0*/  MUFU.EX2 R6, R6 ;  /* 0x0000000600067308 */ /* 0x000e220000000800 */
[----:B------:R-:W-:Y:S01]  /*98e0*/  FMUL R9, R9, 1.4426950216293334961 ;  /* 0x3fb8aa3b09097820 */ /* 0x000fe20000400000 */
[----:B--2---:R2:W-:Y:S06]  /*98f0*/  STS.U16 [R211+UR7+0x11900], R181 ;  /* 0x011900b5d3007988 */ /* 0x0045ec0008000407 */
[----:B--2---:R2:W-:Y:S02]  /*9900*/  MUFU.EX2 R181, R68 ;  /* 0x0000004400b57308 */ /* 0x0045e40000000800 */
[----:B--2---:R-:W-:-:S06]  /*9910*/  FFMA R68, R70, UR17, -R0 ;  /* 0x0000001146447c23 */ /* 0x004fcc0008000800 */
[----:B------:R2:W-:Y:S01]  /*9920*/  MUFU.EX2 R70, R69 ;  /* 0x0000004500467308 */ /* 0x0005e20000000800 */
[----:B------:R-:W-:Y:S01]  /*9930*/  FMUL R68, R68, 1.4426950216293334961 ;  /* 0x3fb8aa3b44447820 */ /* 0x000fe20000400000 */
[----:B--2---:R-:W-:-:S06]  /*9940*/  FFMA R69, R71, UR17, -R0 ;  /* 0x0000001147457c23 */ /* 0x004fcc0008000800 */
[----:B------:R2:W-:Y:S01]  /*9950*/  MUFU.EX2 R71, R68 ;  /* 0x0000004400477308 */ /* 0x0005e20000000800 */
[----:B------:R-:W-:Y:S01]  /*9960*/  FMUL R69, R69, 1.4426950216293334961 ;  /* 0x3fb8aa3b45457820 */ /* 0x000fe20000400000 */
[----:B--2---:R-:W-:-:S06]  /*9970*/  FFMA R68, R72, UR17, -R0 ;  /* 0x0000001148447c23 */ /* 0x004fcc0008000800 */
[----:B------:R2:W-:Y:S01]  /*9980*/  MUFU.EX2 R72, R69 ;  /* 0x0000004500487308 */ /* 0x0005e20000000800 */
[----:B------:R-:W-:Y:S01]  /*9990*/  FMUL R68, R68, 1.4426950216293334961 ;  /* 0x3fb8aa3b44447820 */ /* 0x000fe20000400000 */
[----:B--2---:R-:W-:-:S06]  /*99a0*/  FFMA R69, R73, UR17, -R0 ;  /* 0x0000001149457c23 */ /* 0x004fcc0008000800 */
[----:B------:R-:W2:Y:S08]  /*99b0*/  MUFU.EX2 R7, R7 ;  /* 0x0000000700077308 */ /* 0x000eb00000000800 */
[----:B------:R0:W-:Y:S02]  /*99c0*/  MUFU.EX2 R73, R68 ;  /* 0x0000004400497308 */ /* 0x0001e40000000800 */
[----:B0-----:R-:W-:-:S06]  /*99d0*/  FFMA R68, R74, UR17, -R0 ;  /* 0x000000114a447c23 */ /* 0x001fcc0008000800 */
[----:B------:R-:W0:Y:S01]  /*99e0*/  MUFU.EX2 R8, R8 ;  /* 0x0000000800087308 */ /* 0x000e220000000800 */
[----:B------:R-:W-:-:S07]  /*99f0*/  FMUL R68, R68, 1.4426950216293334961 ;  /* 0x3fb8aa3b44447820 */ /* 0x000fce0000400000 */
[----:B------:R-:W0:Y:S01]  /*9a00*/  MUFU.EX2 R9, R9 ;  /* 0x0000000900097308 */ /* 0x000e220000000800 */
[----:B------:R-:W-:-:S07]  /*9a10*/  FFMA R15, R15, UR17, -R0 ;  /* 0x000000110f0f7c23 */ /* 0x000fce0008000800 */
[----:B------:R-:W0:Y:S01]  /*9a20*/  MUFU.EX2 R11, R11 ;  /* 0x0000000b000b7308 */ /* 0x000e220000000800 */
[----:B---3--:R-:W-:Y:S01]  /*9a30*/  STS.U16 [R211+UR7+0x11d00], R201 ;  /* 0x011d00c9d3007988 */ /* 0x008fe20008000407 */
[----:B------:R-:W-:-:S03]  /*9a40*/  FMUL R15, R15, 1.4426950216293334961 ;  /* 0x3fb8aa3b0f0f7820 */ /* 0x000fc60000400000 */
[----:B----4-:R3:W-:Y:S03]  /*9a50*/  STS.U16 [R252+UR7+0x10200], R200 ;  /* 0x010200c8fc007988 */ /* 0x0107e60008000407 */
[----:B---3--:R1:W-:Y:S02]  /*9a60*/  MUFU.EX2 R200, R68 ;  /* 0x0000004400c87308 */ /* 0x0083e40000000800 */
[----:B-1----:R-:W-:-:S04]  /*9a70*/  FADD R68, R4, R5 ;  /* 0x0000000504447221 */ /* 0x002fc80000000000 */
[----:B------:R-:W-:-:S04]  /*9a80*/  FADD R68, R6, R68 ;  /* 0x0000004406447221 */ /* 0x000fc80000000000 */
[----:B--2---:R-:W-:-:S04]  /*9a90*/  FADD R68, R7, R68 ;  /* 0x0000004407447221 */ /* 0x004fc80000000000 */
[----:B0-----:R-:W-:Y:S01]  /*9aa0*/  FADD R68, R8, R68 ;  /* 0x0000004408447221 */ /* 0x001fe20000000000 */
[----:B------:R-:W0:Y:S03]  /*9ab0*/  MUFU.EX2 R13, R13 ;  /* 0x0000000d000d7308 */ /* 0x000e260000000800 */
[----:B------:R-:W-:-:S04]  /*9ac0*/  FADD R68, R9, R68 ;  /* 0x0000004409447221 */ /* 0x000fc80000000000 */
[----:B------:R-:W-:Y:S01]  /*9ad0*/  FADD R68, R12, R68 ;  /* 0x000000440c447221 */ /* 0x000fe20000000000 */
[----:B------:R-:W1:Y:S03]  /*9ae0*/  MUFU.EX2 R15, R15 ;  /* 0x0000000f000f7308 */ /* 0x000e660000000800 */
[----:B------:R-:W-:Y:S01]  /*9af0*/  FADD R68, R10, R68 ;  /* 0x000000440a447221 */ /* 0x000fe20000000000 */
[----:B------:R-:W-:-:S03]  /*9b00*/  FFMA R19, R19, UR17, -R0 ;  /* 0x0000001113137c23 */ /* 0x000fc60008000800 */
[----:B------:R-:W-:Y:S01]  /*9b10*/  FADD R68, R11, R68 ;  /* 0x000000440b447221 */ /* 0x000fe20000000000 */
[----:B------:R-:W-:Y:S01]  /*9b20*/  FMUL R19, R19, 1.4426950216293334961 ;  /* 0x3fb8aa3b13137820 */ /* 0x000fe20000400000 */
[----:B------:R-:W-:Y:S02]  /*9b30*/  FFMA R20, R20, UR17, -R0 ;  /* 0x0000001114147c23 */ /* 0x000fe40008000800 */
[----:B------:R-:W-:Y:S01]  /*9b40*/  FADD R68, R14, R68 ;  /* 0x000000440e447221 */ /* 0x000fe20000000000 */
[----:B------:R-:W2:Y:S01]  /*9b50*/  MUFU.EX2 R17, R17 ;  /* 0x0000001100117308 */ /* 0x000ea20000000800 */
[----:B------:R-:W-:Y:S01]  /*9b60*/  FMUL R20, R20, 1.4426950216293334961 ;  /* 0x3fb8aa3b14147820 */ /* 0x000fe20000400000 */
[----:B------:R-:W-:Y:S01]  /*9b70*/  FFMA R21, R21, UR17, -R0 ;  /* 0x0000001115157c23 */ /* 0x000fe20008000800 */
[----:B0-----:R-:W-:Y:S01]  /*9b80*/  FADD R68, R13, R68 ;  /* 0x000000440d447221 */ /* 0x001fe20000000000 */
[----:B------:R-:W-:Y:S02]  /*9b90*/  FFMA R22, R22, UR17, -R0 ;  /* 0x0000001116167c23 */ /* 0x000fe40008000800 */
[----:B------:R-:W-:Y:S01]  /*9ba0*/  FMUL R21, R21, 1.4426950216293334961 ;  /* 0x3fb8aa3b15157820 */ /* 0x000fe20000400000 */
[----:B-1----:R-:W-:Y:S01]  /*9bb0*/  FADD R68, R15, R68 ;  /* 0x000000440f447221 */ /* 0x002fe20000000000 */
[----:B------:R-:W0:Y:S01]  /*9bc0*/  MUFU.EX2 R19, R19 ;  /* 0x0000001300137308 */ /* 0x000e220000000800 */
[----:B------:R-:W-:Y:S01]  /*9bd0*/  FMUL R22, R22, 1.4426950216293334961 ;  /* 0x3fb8aa3b16167820 */ /* 0x000fe20000400000 */
[----:B------:R-:W-:Y:S01]  /*9be0*/  FFMA R23, R23, UR17, -R0 ;  /* 0x0000001117177c23 */ /* 0x000fe20008000800 */
[----:B------:R-:W-:-:S05]  /*9bf0*/  FADD R68, R18, R68 ;  /* 0x0000004412447221 */ /* 0x000fca0000000000 */
[----:B------:R-:W1:Y:S01]  /*9c00*/  MUFU.EX2 R20, R20 ;  /* 0x0000001400147308 */ /* 0x000e620000000800 */
[----:B------:R-:W-:Y:S01]  /*9c10*/  F2FP.F16.F32.PACK_AB R4, R5, R4 ;  /* 0x000000040504723e */ /* 0x000fe200000000ff */
[----:B------:R-:W-:Y:S01]  /*9c20*/  FADD R68, R16, R68 ;  /* 0x0000004410447221 */ /* 0x000fe20000000000 */
[----:B------:R-:W-:Y:S01]  /*9c30*/  FMUL R23, R23, 1.4426950216293334961 ;  /* 0x3fb8aa3b17177820 */ /* 0x000fe20000400000 */
[----:B------:R-:W-:Y:S01]  /*9c40*/  FFMA R24, R24, UR17, -R0 ;  /* 0x0000001118187c23 */ /* 0x000fe20008000800 */
[----:B------:R-:W-:-:S03]  /*9c50*/  F2FP.F16.F32.PACK_AB R5, R7, R6 ;  /* 0x000000060705723e */ /* 0x000fc600000000ff */
[----:B------:R-:W3:Y:S01]  /*9c60*/  MUFU.EX2 R21, R21 ;  /* 0x0000001500157308 */ /* 0x000ee20000000800 */
[----:B------:R-:W-:Y:S02]  /*9c70*/  F2FP.F16.F32.PACK_AB R6, R9, R8 ;  /* 0x000000080906723e */ /* 0x000fe400000000ff */
[----:B------:R-:W-:Y:S01]  /*9c80*/  F2FP.F16.F32.PACK_AB R8, R14, R11 ;  /* 0x0000000b0e08723e */ /* 0x000fe200000000ff */
[----:B--2---:R-:W-:Y:S01]  /*9c90*/  FADD R11, R17, R68 ;  /* 0x00000044110b7221 */ /* 0x004fe20000000000 */
[----:B------:R-:W-:Y:S01]  /*9ca0*/  FMUL R24, R24, 1.4426950216293334961 ;  /* 0x3fb8aa3b18187820 */ /* 0x000fe20000400000 */
[--C-:B------:R-:W-:Y:S02]  /*9cb0*/  FFMA R25, R25, UR17, -R0.reuse ;  /* 0x0000001119197c23 */ /* 0x100fe40008000800 */
[----:B------:R-:W2:Y:S01]  /*9cc0*/  MUFU.EX2 R22, R22 ;  /* 0x0000001600167308 */ /* 0x000ea20000000800 */
[----:B0-----:R-:W-:Y:S01]  /*9cd0*/  FADD R11, R19, R11 ;  /* 0x0000000b130b7221 */ /* 0x001fe20000000000 */
[----:B------:R-:W-:Y:S01]  /*9ce0*/  FMUL R25, R25, 1.4426950216293334961 ;  /* 0x3fb8aa3b19197820 */ /* 0x000fe20000400000 */
[----:B------:R-:W-:Y:S01]  /*9cf0*/  FFMA R26, R26, UR17, -R0 ;  /* 0x000000111a1a7c23 */ /* 0x000fe20008000800 */
[----:B------:R-:W-:-:S04]  /*9d00*/  F2FP.F16.F32.PACK_AB R7, R10, R12 ;  /* 0x0000000c0a07723e */ /* 0x000fc800000000ff */
[----:B------:R-:W0:Y:S01]  /*9d10*/  MUFU.EX2 R23, R23 ;  /* 0x0000001700177308 */ /* 0x000e220000000800 */
[----:B-1----:R-:W-:Y:S01]  /*9d20*/  FADD R12, R20, R11 ;  /* 0x0000000b140c7221 */ /* 0x002fe20000000000 */
[----:B------:R-:W-:Y:S01]  /*9d30*/  FMUL R26, R26, 1.4426950216293334961 ;  /* 0x3fb8aa3b1a1a7820 */ /* 0x000fe20000400000 */
[----:B------:R-:W-:-:S05]  /*9d40*/  FFMA R27, R27, UR17, -R0 ;  /* 0x000000111b1b7c23 */ /* 0x000fca0008000800 */
[----:B------:R-:W1:Y:S01]  /*9d50*/  MUFU.EX2 R24, R24 ;  /* 0x0000001800187308 */ /* 0x000e620000000800 */
[----:B---3--:R-:W-:Y:S01]  /*9d60*/  FADD R12, R21, R12 ;  /* 0x0000000c150c7221 */ /* 0x008fe20000000000 */
[----:B------:R-:W-:Y:S01]  /*9d70*/  FMUL R27, R27, 1.4426950216293334961 ;  /* 0x3fb8aa3b1b1b7820 */ /* 0x000fe20000400000 */
[----:B------:R-:W-:Y:S01]  /*9d80*/  FFMA R28, R28, UR17, -R0 ;  /* 0x000000111c1c7c23 */ /* 0x000fe20008000800 */
[----:B------:R-:W-:-:S04]  /*9d90*/  F2FP.F16.F32.PACK_AB R9, R15, R13 ;  /* 0x0000000d0f09723e */ /* 0x000fc800000000ff */
[----:B------:R-:W3:Y:S01]  /*9da0*/  MUFU.EX2 R25, R25 ;  /* 0x0000001900197308 */ /* 0x000ee20000000800 */
[----:B--2---:R-:W-:Y:S01]  /*9db0*/  FADD R13, R22, R12 ;  /* 0x0000000c160d7221 */ /* 0x004fe20000000000 */
[----:B------:R-:W-:Y:S01]  /*9dc0*/  FMUL R28, R28, 1.4426950216293334961 ;  /* 0x3fb8aa3b1c1c7820 */ /* 0x000fe20000400000 */
[----:B------:R-:W-:-:S05]  /*9dd0*/  FFMA R29, R29, UR17, -R0 ;  /* 0x000000111d1d7c23 */ /* 0x000fca0008000800 */
[----:B------:R-:W2:Y:S01]  /*9de0*/  MUFU.EX2 R26, R26 ;  /* 0x0000001a001a7308 */ /* 0x000ea20000000800 */
[----:B0-----:R-:W-:Y:S01]  /*9df0*/  FADD R13, R23, R13 ;  /* 0x0000000d170d7221 */ /* 0x001fe20000000000 */
[----:B------:R-:W-:Y:S01]  /*9e00*/  FMUL R29, R29, 1.4426950216293334961 ;  /* 0x3fb8aa3b1d1d7820 */ /* 0x000fe20000400000 */
[----:B------:R-:W-:-:S05]  /*9e10*/  FFMA R30, R30, UR17, -R0 ;  /* 0x000000111e1e7c23 */ /* 0x000fca0008000800 */
[----:B------:R-:W0:Y:S01]  /*9e20*/  MUFU.EX2 R27, R27 ;  /* 0x0000001b001b7308 */ /* 0x000e220000000800 */
[----:B-1----:R-:W-:Y:S01]  /*9e30*/  FADD R13, R24, R13 ;  /* 0x0000000d180d7221 */ /* 0x002fe20000000000 */
[----:B------:R-:W-:Y:S01]  /*9e40*/  FMUL R30, R30, 1.4426950216293334961 ;  /* 0x3fb8aa3b1e1e7820 */ /* 0x000fe20000400000 */
[----:B------:R-:W-:Y:S01]  /*9e50*/  FFMA R31, R31, UR17, -R0 ;  /* 0x000000111f1f7c23 */ /* 0x000fe20008000800 */
[----:B------:R-:W-:-:S04]  /*9e60*/  F2FP.F16.F32.PACK_AB R10, R16, R18 ;  /* 0x00000012100a723e */ /* 0x000fc800000000ff */
[----:B------:R-:W1:Y:S01]  /*9e70*/  MUFU.EX2 R28, R28 ;  /* 0x0000001c001c7308 */ /* 0x000e620000000800 */
[----:B---3--:R-:W-:Y:S01]  /*9e80*/  FADD R16, R25, R13 ;  /* 0x0000000d19107221 */ /* 0x008fe20000000000 */
[----:B------:R-:W-:Y:S01]  /*9e90*/  FMUL R31, R31, 1.4426950216293334961 ;  /* 0x3fb8aa3b1f1f7820 */ /* 0x000fe20000400000 */
[----:B------:R-:W-:-:S05]  /*9ea0*/  FFMA R32, R32, UR17, -R0 ;  /* 0x0000001120207c23 */ /* 0x000fca0008000800 */
        /* <DEDUP_REMOVED lines=9> */
[----:B------:R-:W-:Y:S01]  /*9f40*/  FFMA R35, R35, UR17, -R0 ;  /* 0x0000001123237c23 */ /* 0x000fe20008000800 */
[----:B-1----:R-:W-:Y:S01]  /*9f50*/  FADD R16, R28, R16 ;  /* 0x000000101c107221 */ /* 0x002fe20000000000 */
[----:B------:R-:W-:Y:S01]  /*9f60*/  FMUL R34, R34, 1.4426950216293334961 ;  /* 0x3fb8aa3b22227820 */ /* 0x000fe20000400000 */
[----:B------:R-:W1:Y:S04]  /*9f70*/  S2R R213, SR_TID.X ;  /* 0x0000000000d57919 */ /* 0x000e680000002100 */
[----:B------:R-:W4:Y:S01]  /*9f80*/  MUFU.EX2 R32, R32 ;  /* 0x0000002000207308 */ /* 0x000f220000000800 */
[----:B------:R-:W-:Y:S01]  /*9f90*/  FMUL R35, R35, 1.4426950216293334961 ;  /* 0x3fb8aa3b23237820 */ /* 0x000fe20000400000 */
[----:B---3--:R-:W-:Y:S01]  /*9fa0*/  FADD R16, R29, R16 ;  /* 0x000000101d107221 */ /* 0x008fe20000000000 */
[----:B------:R-:W-:-:S05]  /*9fb0*/  FFMA R209, R36, UR17, -R0 ;  /* 0x0000001124d17c23 */ /* 0x000fca0008000800 */
[----:B------:R-:W3:Y:S01]  /*9fc0*/  MUFU.EX2 R33, R33 ;  /* 0x0000002100217308 */ /* 0x000ee20000000800 */
[----:B------:R-:W-:Y:S01]  /*9fd0*/  FFMA R37, R37, UR17, -R0 ;  /* 0x0000001125257c23 */ /* 0x000fe20008000800 */
[----:B--2---:R-:W-:-:S06]  /*9fe0*/  FADD R16, R30, R16 ;  /* 0x000000101e107221 */ /* 0x004fcc0000000000 */
[----:B------:R-:W2:Y:S01]  /*9ff0*/  MUFU.EX2 R34, R34 ;  /* 0x0000002200227308 */ /* 0x000ea20000000800 */
[----:B------:R-:W-:Y:S01]  /*a000*/  FMUL R37, R37, 1.4426950216293334961 ;  /* 0x3fb8aa3b25257820 */ /* 0x000fe20000400000 */
[----:B0-----:R-:W-:-:S06]  /*a010*/  FADD R16, R31, R16 ;  /* 0x000000101f107221 */ /* 0x001fcc0000000000 */
[----:B------:R0:W1:Y:S01]  /*a020*/  MUFU.EX2 R36, R35 ;  /* 0x0000002300247308 */ /* 0x0000620000000800 */
[----:B------:R-:W-:Y:S01]  /*a030*/  FFMA R18, R90, UR17, -R0 ;  /* 0x000000115a127c23 */ /* 0x000fe20008000800 */
[----:B----4-:R-:W-:Y:S01]  /*a040*/  FADD R16, R32, R16 ;  /* 0x0000001020107221 */ /* 0x010fe20000000000 */
[----:B0-----:R-:W-:Y:S01]  /*a050*/  FMUL R35, R209, 1.4426950216293334961 ;  /* 0x3fb8aa3bd1237820 */ /* 0x001fe20000400000 */
[--C-:B------:R-:W-:Y:S01]  /*a060*/  FFMA R209, R38, UR17, -R0.reuse ;  /* 0x0000001126d17c23 */ /* 0x100fe20008000800 */
[----:B------:R-:W-:-:S03]  /*a070*/  FFMA R39, R39, UR17, -R0 ;  /* 0x0000001127277c23 */ /* 0x000fc60008000800 */
[----:B------:R0:W-:Y:S01]  /*a080*/  MUFU.EX2 R38, R37 ;  /* 0x0000002500267308 */ /* 0x0001e20000000800 */
[----:B------:R-:W-:Y:S01]  /*a090*/  FMUL R18, R18, 1.4426950216293334961 ;  /* 0x3fb8aa3b12127820 */ /* 0x000fe20000400000 */
[----:B------:R-:W-:Y:S01]  /*a0a0*/  F2FP.F16.F32.PACK_AB R11, R19, R17 ;  /* 0x00000011130b723e */ /* 0x000fe200000000ff */
[----:B---3--:R-:W-:-:S05]  /*a0b0*/  FADD R19, R33, R16 ;  /* 0x0000001021137221 */ /* 0x008fca0000000000 */
[----:B------:R-:W3:Y:S01]  /*a0c0*/  MUFU.EX2 R35, R35 ;  /* 0x0000002300237308 */ /* 0x000ee20000000800 */
[----:B0-----:R-:W-:Y:S01]  /*a0d0*/  FMUL R37, R209, 1.4426950216293334961 ;  /* 0x3fb8aa3bd1257820 */ /* 0x001fe20000400000 */
[----:B------:R-:W-:Y:S01]  /*a0e0*/  FMUL R39, R39, 1.4426950216293334961 ;  /* 0x3fb8aa3b27277820 */ /* 0x000fe20000400000 */
[----:B------:R-:W-:Y:S01]  /*a0f0*/  FFMA R17, R91, UR17, -R0 ;  /* 0x000000115b117c23 */ /* 0x000fe20008000800 */
[----:B--2---:R-:W-:-:S04]  /*a100*/  FADD R19, R34, R19 ;  /* 0x0000001322137221 */ /* 0x004fc80000000000 */
[----:B------:R0:W-:Y:S01]  /*a110*/  MUFU.EX2 R91, R18 ;  /* 0x00000012005b7308 */ /* 0x0001e20000000800 */
[----:B-1----:R-:W-:Y:S01]  /*a120*/  FADD R19, R36, R19 ;  /* 0x0000001324137221 */ /* 0x002fe20000000000 */
[----:B------:R-:W-:-:S06]  /*a130*/  FFMA R82, R82, UR17, -R0 ;  /* 0x0000001152527c23 */ /* 0x000fcc0008000800 */
[----:B------:R-:W1:Y:S01]  /*a140*/  MUFU.EX2 R37, R37 ;  /* 0x0000002500257308 */ /* 0x000e620000000800 */
[--C-:B0-----:R-:W-:Y:S01]  /*a150*/  FFMA R18, R93, UR17, -R0.reuse ;  /* 0x000000115d127c23 */ /* 0x101fe20008000800 */
[----:B------:R-:W-:-:S03]  /*a160*/  FFMA R52, R52, UR17, -R0 ;  /* 0x0000001134347c23 */ /* 0x000fc60008000800 */
[----:B------:R-:W-:-:S03]  /*a170*/  FMUL R18, R18, 1.4426950216293334961 ;  /* 0x3fb8aa3b12127820 */ /* 0x000fc60000400000 */
[----:B------:R-:W0:Y:S01]  /*a180*/  MUFU.EX2 R39, R39 ;  /* 0x0000002700277308 */ /* 0x000e220000000800 */
[--C-:B------:R-:W-:Y:S01]  /*a190*/  FFMA R86, R86, UR17, -R0.reuse ;  /* 0x0000001156567c23 */ /* 0x100fe20008000800 */
[--C-:B------:R-:W-:Y:S01]  /*a1a0*/  FFMA R87, R87, UR17, -R0.reuse ;  /* 0x0000001157577c23 */ /* 0x100fe20008000800 */
[--C-:B------:R-:W-:Y:S01]  /*a1b0*/  FFMA R40, R40, UR17, -R0.reuse ;  /* 0x0000001128287c23 */ /* 0x100fe20008000800 */
[--C-:B------:R-:W-:Y:S01]  /*a1c0*/  FFMA R209, R53, UR17, -R0.reuse ;  /* 0x0000001135d17c23 */ /* 0x100fe20008000800 */
[----:B------:R-:W-:Y:S01]  /*a1d0*/  FMUL R82, R82, 1.4426950216293334961 ;  /* 0x3fb8aa3b52527820 */ /* 0x000fe20000400000 */
[--C-:B------:R-:W-:Y:S02]  /*a1e0*/  FFMA R14, R88, UR17, -R0.reuse ;  /* 0x00000011580e7c23 */ /* 0x100fe40008000800 */
[----:B------:R3:W-:Y:S01]  /*a1f0*/  MUFU.EX2 R220, R18 ;  /* 0x0000001200dc7308 */ /* 0x0007e20000000800 */
[----:B------:R-:W-:Y:S01]  /*a200*/  FMUL R52, R52, 1.4426950216293334961 ;  /* 0x3fb8aa3b34347820 */ /* 0x000fe20000400000 */
[----:B------:R-:W-:Y:S01]  /*a210*/  FMUL R86, R86, 1.4426950216293334961 ;  /* 0x3fb8aa3b56567820 */ /* 0x000fe20000400000 */
[----:B------:R-:W-:Y:S01]  /*a220*/  FMUL R87, R87, 1.4426950216293334961 ;  /* 0x3fb8aa3b57577820 */ /* 0x000fe20000400000 */
[----:B------:R-:W-:Y:S01]  /*a230*/  LOP3.LUT R15, R213, 0x3f, RZ, 0xc0, !PT ;  /* 0x0000003fd50f7812 */ /* 0x000fe200078ec0ff */
[--C-:B------:R-:W-:Y:S01]  /*a240*/  FFMA R13, R89, UR17, -R0.reuse ;  /* 0x00000011590d7c23 */ /* 0x100fe20008000800 */
[----:B------:R-:W-:Y:S01]  /*a250*/  LOP3.LUT P2, RZ, R213, 0x80, RZ, 0xc0, !PT ;  /* 0x00000080d5ff7812 */ /* 0x000fe2000784c0ff */
[----:B---3--:R-:W-:Y:S01]  /*a260*/  FADD R18, R35, R19 ;  /* 0x0000001323127221 */ /* 0x008fe20000000000 */
[----:B------:R-:W-:Y:S01]  /*a270*/  FMUL R40, R40, 1.4426950216293334961 ;  /* 0x3fb8aa3b28287820 */ /* 0x000fe20000400000 */
[----:B------:R-:W-:Y:S01]  /*a280*/  FFMA R41, R41, UR17, -R0 ;  /* 0x0000001129297c23 */ /* 0x000fe20008000800 */
[----:B------:R-:W-:Y:S01]  /*a290*/  F2FP.F16.F32.PACK_AB R12, R21, R20 ;  /* 0x00000014150c723e */ /* 0x000fe200000000ff */
[----:B------:R-:W-:Y:S01]  /*a2a0*/  FMUL R209, R209, 1.4426950216293334961 ;  /* 0x3fb8aa3bd1d17820 */ /* 0x000fe20000400000 */
[----:B-----5:R2:W-:Y:S01]  /*a2b0*/  STS.U16 [R252+UR7+0x11e00], R208 ;  /* 0x011e00d0fc007988 */ /* 0x0205e20008000407 */
[----:B------:R-:W-:Y:S01]  /*a2c0*/  FADD R20, R38, R18 ;  /* 0x0000001226147221 */ /* 0x000fe20000000000 */
[----:B------:R-:W-:Y:S01]  /*a2d0*/  FMUL R14, R14, 1.4426950216293334961 ;  /* 0x3fb8aa3b0e0e7820 */ /* 0x000fe20000400000 */
[----:B------:R3:W-:Y:S01]  /*a2e0*/  MUFU.EX2 R53, R52 ;  /* 0x0000003400357308 */ /* 0x0007e20000000800 */
[----:B------:R-:W-:Y:S01]  /*a2f0*/  SHF.L.U32 R15, R15, 0x1, RZ ;  /* 0x000000010f0f7819 */ /* 0x000fe200000006ff */
[----:B------:R-:W-:Y:S01]  /*a300*/  FMUL R13, R13, 1.4426950216293334961 ;  /* 0x3fb8aa3b0d0d7820 */ /* 0x000fe20000400000 */
[----:B------:R-:W-:Y:S01]  /*a310*/  FMUL R41, R41, 1.4426950216293334961 ;  /* 0x3fb8aa3b29297820 */ /* 0x000fe20000400000 */
[--C-:B------:R-:W-:Y:S01]  /*a320*/  FFMA R42, R42, UR17, -R0.reuse ;  /* 0x000000112a2a7c23 */ /* 0x100fe20008000800 */
[----:B------:R-:W-:-:S03]  /*a330*/  FFMA R60, R60, UR17, -R0 ;  /* 0x000000113c3c7c23 */ /* 0x000fc60008000800 */
[----:B--2---:R2:W-:Y:S01]  /*a340*/  MUFU.EX2 R208, R82 ;  /* 0x0000005200d07308 */ /* 0x0045e20000000800 */
[--C-:B---3--:R-:W-:Y:S01]  /*a350*/  FFMA R52, R54, UR17, -R0.reuse ;  /* 0x0000001136347c23 */ /* 0x108fe20008000800 */
[----:B------:R-:W-:Y:S01]  /*a360*/  FFMA R92, R92, UR17, -R0 ;  /* 0x000000115c5c7c23 */ /* 0x000fe20008000800 */
[----:B-1----:R-:W-:Y:S01]  /*a370*/  FADD R20, R37, R20 ;  /* 0x0000001425147221 */ /* 0x002fe20000000000 */
[----:B------:R-:W-:-:S04]  /*a380*/  IMAD.WIDE R18, R2, 0x2, R158 ;  /* 0x0000000202127825 */ /* 0x000fc800078e029e */
[----:B------:R-:W-:Y:S01]  /*a390*/  MUFU.EX2 R212, R86 ;  /* 0x0000005600d47308 */ /* 0x000fe20000000800 */
[----:B--2---:R-:W-:Y:S01]  /*a3a0*/  SEL R82, RZ, 0x90, !P2 ;  /* 0x00000090ff527807 */ /* 0x004fe20005000000 */
[----:B------:R-:W-:Y:S01]  /*a3b0*/  FFMA R83, R83, UR17, -R0 ;  /* 0x0000001153537c23 */ /* 0x000fe20008000800 */
[----:B------:R-:W-:-:S05]  /*a3c0*/  FMUL R42, R42, 1.4426950216293334961 ;  /* 0x3fb8aa3b2a2a7820 */ /* 0x000fca0000400000 */
[----:B------:R1:W-:Y:S01]  /*a3d0*/  MUFU.EX2 R88, R87 ;  /* 0x0000005700587308 */ /* 0x0003e20000000800 */
[----:B------:R-:W-:Y:S01]  /*a3e0*/  LOP3.LUT R82, R82, R15, RZ, 0x3c, !PT ;  /* 0x0000000f52527212 */ /* 0x000fe200078e3cff */
[----:B------:R-:W-:Y:S01]  /*a3f0*/  FFMA R43, R43, UR17, -R0 ;  /* 0x000000112b2b7c23 */ /* 0x000fe20008000800 */
[----:B------:R-:W-:Y:S01]  /*a400*/  FMUL R60, R60, 1.4426950216293334961 ;  /* 0x3fb8aa3b3c3c7820 */ /* 0x000fe20000400000 */
[----:B------:R-:W-:-:S04]  /*a410*/  FMUL R92, R92, 1.4426950216293334961 ;  /* 0x3fb8aa3b5c5c7820 */ /* 0x000fc80000400000 */
[----:B------:R2:W-:Y:S01]  /*a420*/  MUFU.EX2 R54, R209 ;  /* 0x000000d100367308 */ /* 0x0005e20000000800 */
[----:B-1----:R-:W-:-:S04]  /*a430*/  IMAD.WIDE R86, R2, 0x2, R166 ;  /* 0x0000000202567825 */ /* 0x002fc800078e02a6 */
[----:B------:R-:W-:-:S03]  /*a440*/  FMUL R83, R83, 1.4426950216293334961 ;  /* 0x3fb8aa3b53537820 */ /* 0x000fc60000400000 */
[----:B------:R-:W1:Y:S01]  /*a450*/  MUFU.EX2 R40, R40 ;  /* 0x0000002800287308 */ /* 0x000e620000000800 */
[--C-:B--2---:R-:W-:Y:S01]  /*a460*/  FFMA R209, R61, UR17, -R0.reuse ;  /* 0x000000113dd17c23 */ /* 0x104fe20008000800 */
[----:B------:R-:W2:Y:S06]  /*a470*/  LDG.E.U16 R86, desc[UR18][R86.64] ;  /* 0x0000001256567981 */ /* 0x000eac000c1e1500 */
[----:B------:R3:W-:Y:S01]  /*a480*/  MUFU.EX2 R89, R14 ;  /* 0x0000000e00597308 */ /* 0x0007e20000000800 */
[----:B------:R-:W-:Y:S01]  /*a490*/  FMUL R209, R209, 1.4426950216293334961 ;  /* 0x3fb8aa3bd1d17820 */ /* 0x000fe20000400000 */
[----:B------:R-:W-:Y:S01]  /*a4a0*/  FMUL R43, R43, 1.4426950216293334961 ;  /* 0x3fb8aa3b2b2b7820 */ /* 0x000fe20000400000 */
[----:B------:R-:W-:Y:S01]  /*a4b0*/  FFMA R44, R44, UR17, -R0 ;  /* 0x000000112c2c7c23 */ /* 0x000fe20008000800 */
[----:B------:R4:W5:Y:S04]  /*a4c0*/  LDG.E.U16 R87, desc[UR18][R18.64] ;  /* 0x0000001212577981 */ /* 0x000968000c1e1500 */
[----:B------:R0:W-:Y:S01]  /*a4d0*/  MUFU.EX2 R90, R13 ;  /* 0x0000000d005a7308 */ /* 0x0001e20000000800 */
[----:B---3--:R-:W-:-:S04]  /*a4e0*/  SHF.L.U32 R14, R213, 0x7, RZ ;  /* 0x00000007d50e7819 */ /* 0x008fc800000006ff */
[----:B------:R-:W-:Y:S02]  /*a4f0*/  LOP3.LUT R82, R82, 0x2000, R14, 0xf8, !PT ;  /* 0x0000200052527812 */ /* 0x000fe400078ef80e */
[----:B0-----:R-:W-:Y:S01]  /*a500*/  F2FP.F16.F32.PACK_AB R13, R23, R22 ;  /* 0x00000016170d723e */ /* 0x001fe200000000ff */
[----:B------:R-:W-:Y:S01]  /*a510*/  FADD R22, R39, R20 ;  /* 0x0000001427167221 */ /* 0x000fe20000000000 */
[----:B------:R-:W0:Y:S01]  /*a520*/  MUFU.EX2 R41, R41 ;  /* 0x0000002900297308 */ /* 0x000e220000000800 */
[----:B------:R-:W-:-:S04]  /*a530*/  IMAD.WIDE R20, R2, 0x2, R150 ;  /* 0x0000000202147825 */ /* 0x000fc800078e0296 */
[----:B----4-:R-:W-:Y:S01]  /*a540*/  FFMA R19, R96, UR17, -R0 ;  /* 0x0000001160137c23 */ /* 0x010fe20008000800 */
[----:B------:R-:W-:Y:S02]  /*a550*/  IMAD.WIDE R14, R2, 0x2, R192 ;  /* 0x00000002020e7825 */ /* 0x000fe400078e02c0 */
[----:B------:R3:W-:Y:S02]  /*a560*/  MUFU.EX2 R61, R60 ;  /* 0x0000003c003d7308 */ /* 0x0007e40000000800 */
[----:B------:R-:W-:Y:S01]  /*a570*/  FMUL R44, R44, 1.4426950216293334961 ;  /* 0x3fb8aa3b2c2c7820 */ /* 0x000fe20000400000 */
[--C-:B------:R-:W-:Y:S01]  /*a580*/  FFMA R45, R45, UR17, -R0.reuse ;  /* 0x000000112d2d7c23 */ /* 0x100fe20008000800 */
[--C-:B------:R-:W-:Y:S01]  /*a590*/  FFMA R84, R84, UR17, -R0.reuse ;  /* 0x0000001154547c23 */ /* 0x100fe20008000800 */
[--C-:B------:R-:W-:Y:S01]  /*a5a0*/  FFMA R85, R85, UR17, -R0.reuse ;  /* 0x0000001155557c23 */ /* 0x100fe20008000800 */
[--C-:B------:R-:W-:Y:S02]  /*a5b0*/  FFMA R94, R94, UR17, -R0.reuse ;  /* 0x000000115e5e7c23 */ /* 0x100fe40008000800 */
[----:B------:R-:W4:Y:S01]  /*a5c0*/  MUFU.EX2 R42, R42 ;  /* 0x0000002a002a7308 */ /* 0x000f220000000800 */
[----:B---3--:R-:W-:Y:S01]  /*a5d0*/  FFMA R60, R62, UR17, -R0 ;  /* 0x000000113e3c7c23 */ /* 0x008fe20008000800 */
[----:B------:R-:W-:-:S06]  /*a5e0*/  FMUL R45, R45, 1.4426950216293334961 ;  /* 0x3fb8aa3b2d2d7820 */ /* 0x000fcc0000400000 */
[----:B------:R3:W-:Y:S01]  /*a5f0*/  MUFU.EX2 R93, R92 ;  /* 0x0000005c005d7308 */ /* 0x0007e20000000800 */
[----:B------:R-:W-:Y:S01]  /*a600*/  FFMA R46, R46, UR17, -R0 ;  /* 0x000000112e2e7c23 */ /* 0x000fe20008000800 */
[----:B------:R-:W-:Y:S01]  /*a610*/  FMUL R84, R84, 1.4426950216293334961 ;  /* 0x3fb8aa3b54547820 */ /* 0x000fe20000400000 */
[----:B------:R-:W-:-:S05]  /*a620*/  FMUL R85, R85, 1.4426950216293334961 ;  /* 0x3fb8aa3b55557820 */ /* 0x000fca0000400000 */
[----:B------:R-:W-:Y:S01]  /*a630*/  MUFU.EX2 R62, R209 ;  /* 0x000000d1003e7308 */ /* 0x000fe20000000800 */
[----:B---3--:R3:W2:Y:S01]  /*a640*/  LDG.E.U16 R92, desc[UR18][R20.64] ;  /* 0x00000012145c7981 */ /* 0x0086a2000c1e1500 */
[----:B------:R-:W-:-:S06]  /*a650*/  FMUL R94, R94, 1.4426950216293334961 ;  /* 0x3fb8aa3b5e5e7820 */ /* 0x000fcc0000400000 */
[----:B------:R0:W-:Y:S01]  /*a660*/  MUFU.EX2 R209, R83 ;  /* 0x0000005300d17308 */ /* 0x0001e20000000800 */
[----:B---3--:R-:W-:Y:S01]  /*a670*/  FMUL R20, R19, 1.4426950216293334961 ;  /* 0x3fb8aa3b13147820 */ /* 0x008fe20000400000 */
[----:B------:R-:W-:-:S06]  /*a680*/  FMUL R17, R17, 1.4426950216293334961 ;  /* 0x3fb8aa3b11117820 */ /* 0x000fcc0000400000 */
[----:B------:R-:W3:Y:S01]  /*a690*/  MUFU.EX2 R43, R43 ;  /* 0x0000002b002b7308 */ /* 0x000ee20000000800 */
[----:B0-----:R0:W2:Y:S01]  /*a6a0*/  LDG.E.U16 R83, desc[UR18][R14.64] ;  /* 0x000000120e537981 */ /* 0x0010a2000c1e1500 */
[----:B------:R-:W-:Y:S01]  /*a6b0*/  FFMA R95, R95, UR17, -R0 ;  /* 0x000000115f5f7c23 */ /* 0x000fe20008000800 */
[----:B-1----:R-:W-:Y:S01]  /*a6c0*/  FADD R22, R40, R22 ;  /* 0x0000001628167221 */ /* 0x002fe20000000000 */
[----:B------:R-:W-:Y:S01]  /*a6d0*/  FMUL R46, R46, 1.4426950216293334961 ;  /* 0x3fb8aa3b2e2e7820 */ /* 0x000fe20000400000 */
[--C-:B------:R-:W-:Y:S01]  /*a6e0*/  FFMA R47, R47, UR17, -R0.reuse ;  /* 0x000000112f2f7c23 */ /* 0x100fe20008000800 */
[----:B0-----:R-:W-:Y:S01]  /*a6f0*/  F2FP.F16.F32.PACK_AB R14, R25, R24 ;  /* 0x00000018190e723e */ /* 0x001fe200000000ff */
[----:B------:R-:W-:Y:S02]  /*a700*/  FFMA R24, R97, UR17, -R0 ;  /* 0x0000001161187c23 */ /* 0x000fe40008000800 */
[----:B------:R0:W-:Y:S01]  /*a710*/  MUFU.EX2 R97, R20 ;  /* 0x0000001400617308 */ /* 0x0001e20000000800 */
[----:B------:R-:W-:Y:S01]  /*a720*/  FMUL R95, R95, 1.4426950216293334961 ;  /* 0x3fb8aa3b5f5f7820 */ /* 0x000fe20000400000 */
[----:B------:R-:W-:-:S06]  /*a730*/  FADD R22, R41, R22 ;  /* 0x0000001629167221 */ /* 0x000fcc0000000000 */
[----:B------:R-:W1:Y:S01]  /*a740*/  MUFU.EX2 R44, R44 ;  /* 0x0000002c002c7308 */ /* 0x000e620000000800 */
[----:B0-----:R-:W-:-:S04]  /*a750*/  IMAD.WIDE R20, R2, 0x2, R142 ;  /* 0x0000000202147825 */ /* 0x001fc800078e028e */
[----:B------:R-:W-:Y:S01]  /*a760*/  FMUL R47, R47, 1.4426950216293334961 ;  /* 0x3fb8aa3b2f2f7820 */ /* 0x000fe20000400000 */
[----:B------:R-:W-:Y:S02]  /*a770*/  FFMA R48, R48, UR17, -R0 ;  /* 0x0000001130307c23 */ /* 0x000fe40008000800 */
[----:B------:R-:W-:Y:S01]  /*a780*/  MUFU.EX2 R210, R84 ;  /* 0x0000005400d27308 */ /* 0x000fe20000000800 */
[----:B----4-:R-:W-:-:S07]  /*a790*/  FADD R22, R42, R22 ;  /* 0x000000162a167221 */ /* 0x010fce0000000000 */
[----:B------:R0:W-:Y:S01]  /*a7a0*/  MUFU.EX2 R211, R85 ;  /* 0x0000005500d37308 */ /* 0x0001e20000000800 */
[----:B------:R-:W-:-:S07]  /*a7b0*/  FMUL R48, R48, 1.4426950216293334961 ;  /* 0x3fb8aa3b30307820 */ /* 0x000fce0000400000 */
[----:B------:R4:W-:Y:S01]  /*a7c0*/  MUFU.EX2 R221, R94 ;  /* 0x0000005e00dd7308 */ /* 0x0009e20000000800 */
[----:B0-----:R-:W-:-:S04]  /*a7d0*/  IMAD.WIDE R84, R2, 0x2, R184 ;  /* 0x0000000202547825 */ /* 0x001fc800078e02b8 */
[----:B------:R-:W-:-:S03]  /*a7e0*/  FFMA R49, R49, UR17, -R0 ;  /* 0x0000001131317c23 */ /* 0x000fc60008000800 */
[----:B------:R-:W0:Y:S01]  /*a7f0*/  MUFU.EX2 R45, R45 ;  /* 0x0000002d002d7308 */ /* 0x000e220000000800 */
[----:B----4-:R4:W2:Y:S04]  /*a800*/  LDG.E.U16 R94, desc[UR18][R20.64] ;  /* 0x00000012145e7981 */ /* 0x0108a8000c1e1500 */
[----:B------:R-:W2:Y:S03]  /*a810*/  LDG.E.U16 R84, desc[UR18][R84.64] ;  /* 0x0000001254547981 */ /* 0x000ea6000c1e1500 */
[----:B------:R0:W-:Y:S01]  /*a820*/  MUFU.EX2 R213, R17 ;  /* 0x0000001100d57308 */ /* 0x0001e20000000800 */
[----:B----4-:R-:W-:-:S04]  /*a830*/  IMAD.WIDE R20, R2, 0x2, R134 ;  /* 0x0000000202147825 */ /* 0x010fc800078e0286 */
[----:B0-----:R-:W-:-:S03]  /*a840*/  IMAD.WIDE R16, R2, 0x2, R174 ;  /* 0x0000000202107825 */ /* 0x001fc600078e02ae */
[----:B------:R-:W0:Y:S01]  /*a850*/  MUFU.EX2 R46, R46 ;  /* 0x0000002e002e7308 */ /* 0x000e220000000800 */
[----:B---3--:R-:W-:Y:S01]  /*a860*/  FADD R22, R43, R22 ;  /* 0x000000162b167221 */ /* 0x008fe20000000000 */
[----:B------:R-:W3:Y:S06]  /*a870*/  LDG.E.U16 R85, desc[UR18][R16.64] ;  /* 0x0000001210557981 */ /* 0x000eec000c1e1500 */
[----:B------:R4:W-:Y:S01]  /*a880*/  MUFU.EX2 R96, R95 ;  /* 0x0000005f00607308 */ /* 0x0009e20000000800 */
[----:B------:R-:W-:Y:S01]  /*a890*/  FMUL R49, R49, 1.4426950216293334961 ;  /* 0x3fb8aa3b31317820 */ /* 0x000fe20000400000 */
[----:B------:R-:W-:Y:S01]  /*a8a0*/  FFMA R50, R50, UR17, -R0 ;  /* 0x0000001132327c23 */ /* 0x000fe20008000800 */
[----:B----4-:R4:W2:Y:S05]  /*a8b0*/  LDG.E.U16 R95, desc[UR18][R20.64] ;  /* 0x00000012145f7981 */ /* 0x0108aa000c1e1500 */
[----:B------:R-:W0:Y:S01]  /*a8c0*/  MUFU.EX2 R47, R47 ;  /* 0x0000002f002f7308 */ /* 0x000e220000000800 */
[----:B-1----:R-:W-:Y:S01]  /*a8d0*/  FADD R22, R44, R22 ;  /* 0x000000162c167221 */ /* 0x002fe20000000000 */
[----:B------:R-:W-:Y:S01]  /*a8e0*/  FMUL R50, R50, 1.4426950216293334961 ;  /* 0x3fb8aa3b32327820 */ /* 0x000fe20000400000 */
[----:B------:R-:W-:-:S05]  /*a8f0*/  FFMA R51, R51, UR17, -R0 ;  /* 0x0000001133337c23 */ /* 0x000fca0008000800 */
[----:B------:R-:W1:Y:S01]  /*a900*/  MUFU.EX2 R48, R48 ;  /* 0x0000003000307308 */ /* 0x000e620000000800 */
[----:B------:R-:W-:Y:S01]  /*a910*/  FADD R22, R45, R22 ;  /* 0x000000162d167221 */ /* 0x000fe20000000000 */
[----:B------:R-:W-:-:S06]  /*a920*/  FMUL R51, R51, 1.4426950216293334961 ;  /* 0x3fb8aa3b33337820 */ /* 0x000fcc0000400000 */
[----:B------:R-:W1:Y:S01]  /*a930*/  MUFU.EX2 R49, R49 ;  /* 0x0000003100317308 */ /* 0x000e620000000800 */
[----:B0-----:R-:W-:-:S07]  /*a940*/  FADD R22, R46, R22 ;  /* 0x000000162e167221 */ /* 0x001fce0000000000 */
[----:B------:R-:W0:Y:S01]  /*a950*/  MUFU.EX2 R50, R50 ;  /* 0x0000003200327308 */ /* 0x000e220000000800 */
[----:B------:R-:W-:Y:S01]  /*a960*/  FADD R22, R47, R22 ;  /* 0x000000162f167221 */ /* 0x000fe20000000000 */
[----:B------:R-:W-:-:S06]  /*a970*/  FMUL R52, R52, 1.4426950216293334961 ;  /* 0x3fb8aa3b34347820 */ /* 0x000fcc0000400000 */
[----:B------:R-:W4:Y:S01]  /*a980*/  MUFU.EX2 R51, R51 ;  /* 0x0000003300337308 */ /* 0x000f220000000800 */
[----:B-1----:R-:W-:Y:S01]  /*a990*/  FADD R22, R48, R22 ;  /* 0x0000001630167221 */ /* 0x002fe20000000000 */
[--C-:B------:R-:W-:Y:S01]  /*a9a0*/  FFMA R55, R55, UR17, -R0.reuse ;  /* 0x0000001137377c23 */ /* 0x100fe20008000800 */
[----:B------:R-:W-:Y:S02]  /*a9b0*/  FFMA R56, R56, UR17, -R0 ;  /* 0x0000001138387c23 */ /* 0x000fe40008000800 */
[----:B------:R-:W-:Y:S01]  /*a9c0*/  FADD R22, R49, R22 ;  /* 0x0000001631167221 */ /* 0x000fe20000000000 */
[----:B------:R-:W-:Y:S02]  /*a9d0*/  FMUL R55, R55, 1.4426950216293334961 ;  /* 0x3fb8aa3b37377820 */ /* 0x000fe40000400000 */
[----:B------:R-:W1:Y:S01]  /*a9e0*/  MUFU.EX2 R52, R52 ;  /* 0x0000003400347308 */ /* 0x000e620000000800 */
[----:B0-----:R-:W-:Y:S01]  /*a9f0*/  FADD R22, R50, R22 ;  /* 0x0000001632167221 */ /* 0x001fe20000000000 */
[----:B------:R-:W-:Y:S01]  /*aa00*/  FMUL R56, R56, 1.4426950216293334961 ;  /* 0x3fb8aa3b38387820 */ /* 0x000fe20000400000 */
[--C-:B------:R-:W-:Y:S01]  /*aa10*/  FFMA R57, R57, UR17, -R0.reuse ;  /* 0x0000001139397c23 */ /* 0x100fe20008000800 */
[----:B------:R-:W-:-:S04]  /*aa20*/  FFMA R58, R58, UR17, -R0 ;  /* 0x000000113a3a7c23 */ /* 0x000fc80008000800 */
[----:B------:R-:W0:Y:S01]  /*aa30*/  MUFU.EX2 R55, R55 ;  /* 0x0000003700377308 */ /* 0x000e220000000800 */
[----:B----4-:R-:W-:Y:S01]  /*aa40*/  FADD R22, R51, R22 ;  /* 0x0000001633167221 */ /* 0x010fe20000000000 */
[----:B------:R-:W-:Y:S01]  /*aa50*/  FMUL R57, R57, 1.4426950216293334961 ;  /* 0x3fb8aa3b39397820 */ /* 0x000fe20000400000 */
[----:B------:R-:W-:Y:S01]  /*aa60*/  FMUL R58, R58, 1.4426950216293334961 ;  /* 0x3fb8aa3b3a3a7820 */ /* 0x000fe20000400000 */
[----:B------:R-:W-:Y:S01]  /*aa70*/  FFMA R59, R59, UR17, -R0 ;  /* 0x000000113b3b7c23 */ /* 0x000fe20008000800 */
[----:B------:R-:W-:-:S03]  /*aa80*/  FADD R22, R53, R22 ;  /* 0x0000001635167221 */ /* 0x000fc60000000000 */
[----:B------:R-:W4:Y:S01]  /*aa90*/  MUFU.EX2 R56, R56 ;  /* 0x0000003800387308 */ /* 0x000f220000000800 */
[----:B------:R-:W-:Y:S01]  /*aaa0*/  FADD R22, R54, R22 ;  /* 0x0000001636167221 */ /* 0x000fe20000000000 */
[----:B------:R-:W-:-:S06]  /*aab0*/  FMUL R59, R59, 1.4426950216293334961 ;  /* 0x3fb8aa3b3b3b7820 */ /* 0x000fcc0000400000 */
[----:B------:R-:W4:Y:S01]  /*aac0*/  MUFU.EX2 R57, R57 ;  /* 0x0000003900397308 */ /* 0x000f220000000800 */
[----:B-1----:R-:W-:-:S07]  /*aad0*/  FADD R22, R52, R22 ;  /* 0x0000001634167221 */ /* 0x002fce0000000000 */
[----:B------:R-:W1:Y:S01]  /*aae0*/  MUFU.EX2 R58, R58 ;  /* 0x0000003a003a7308 */ /* 0x000e620000000800 */
[----:B0-----:R-:W-:Y:S01]  /*aaf0*/  FADD R22, R55, R22 ;  /* 0x0000001637167221 */ /* 0x001fe20000000000 */
[----:B------:R-:W-:-:S06]  /*ab00*/  FMUL R60, R60, 1.4426950216293334961 ;  /* 0x3fb8aa3b3c3c7820 */ /* 0x000fcc0000400000 */
[----:B------:R-:W0:Y:S01]  /*ab10*/  MUFU.EX2 R59, R59 ;  /* 0x0000003b003b7308 */ /* 0x000e220000000800 */
[----:B----4-:R-:W-:Y:S01]  /*ab20*/  FADD R22, R56, R22 ;  /* 0x0000001638167221 */ /* 0x010fe20000000000 */
[--C-:B------:R-:W-:Y:S01]  /*ab30*/  FFMA R63, R63, UR17, -R0.reuse ;  /* 0x000000113f3f7c23 */ /* 0x100fe20008000800 */
[----:B------:R-:W-:Y:S02]  /*ab40*/  FFMA R64, R64, UR17, -R0 ;  /* 0x0000001140407c23 */ /* 0x000fe40008000800 */
[----:B------:R-:W-:Y:S01]  /*ab50*/  FADD R22, R57, R22 ;  /* 0x0000001639167221 */ /* 0x000fe20000000000 */
[----:B------:R-:W-:Y:S02]  /*ab60*/  FMUL R63, R63, 1.4426950216293334961 ;  /* 0x3fb8aa3b3f3f7820 */ /* 0x000fe40000400000 */
[----:B------:R-:W4:Y:S01]  /*ab70*/  MUFU.EX2 R60, R60 ;  /* 0x0000003c003c7308 */ /* 0x000f220000000800 */
[----:B-1----:R-:W-:Y:S01]  /*ab80*/  FADD R22, R58, R22 ;  /* 0x000000163a167221 */ /* 0x002fe20000000000 */
[----:B------:R-:W-:Y:S01]  /*ab90*/  FMUL R64, R64, 1.4426950216293334961 ;  /* 0x3fb8aa3b40407820 */ /* 0x000fe20000400000 */
[--C-:B------:R-:W-:Y:S01]  /*aba0*/  FFMA R65, R65, UR17, -R0.reuse ;  /* 0x0000001141417c23 */ /* 0x100fe20008000800 */
[----:B------:R-:W-:-:S04]  /*abb0*/  FFMA R66, R66, UR17, -R0 ;  /* 0x0000001142427c23 */ /* 0x000fc80008000800 */
[----:B------:R-:W1:Y:S01]  /*abc0*/  MUFU.EX2 R63, R63 ;  /* 0x0000003f003f7308 */ /* 0x000e620000000800 */
[----:B0-----:R-:W-:Y:S01]  /*abd0*/  FADD R22, R59, R22 ;  /* 0x000000163b167221 */ /* 0x001fe20000000000 */
[----:B------:R-:W-:Y:S01]  /*abe0*/  FMUL R65, R65, 1.4426950216293334961 ;  /* 0x3fb8aa3b41417820 */ /* 0x000fe20000400000 */
[----:B------:R-:W-:Y:S01]  /*abf0*/  FMUL R66, R66, 1.4426950216293334961 ;  /* 0x3fb8aa3b42427820 */ /* 0x000fe20000400000 */
[----:B------:R-:W-:Y:S01]  /*ac00*/  FFMA R67, R67, UR17, -R0 ;  /* 0x0000001143437c23 */ /* 0x000fe20008000800 */
[----:B------:R-:W-:-:S03]  /*ac10*/  FADD R22, R61, R22 ;  /* 0x000000163d167221 */ /* 0x000fc60000000000 */
[----:B------:R-:W0:Y:S01]  /*ac20*/  MUFU.EX2 R64, R64 ;  /* 0x0000004000407308 */ /* 0x000e220000000800 */
[----:B------:R-:W-:Y:S01]  /*ac30*/  FADD R22, R62, R22 ;  /* 0x000000163e167221 */ /* 0x000fe20000000000 */
[----:B------:R-:W-:-:S06]  /*ac40*/  FMUL R67, R67, 1.4426950216293334961 ;  /* 0x3fb8aa3b43437820 */ /* 0x000fcc0000400000 */
[----:B------:R-:W0:Y:S01]  /*ac50*/  MUFU.EX2 R65, R65 ;  /* 0x0000004100417308 */ /* 0x000e220000000800 */
[----:B----4-:R-:W-:-:S07]  /*ac60*/  FADD R22, R60, R22 ;  /* 0x000000163c167221 */ /* 0x010fce0000000000 */
[----:B------:R-:W4:Y:S01]  /*ac70*/  MUFU.EX2 R66, R66 ;  /* 0x0000004200427308 */ /* 0x000f220000000800 */
[----:B-1----:R-:W-:-:S07]  /*ac80*/  FADD R22, R63, R22 ;  /* 0x000000163f167221 */ /* 0x002fce0000000000 */
[----:B------:R-:W1:Y:S01]  /*ac90*/  MUFU.EX2 R67, R67 ;  /* 0x0000004300437308 */ /* 0x000e620000000800 */
[----:B0-----:R-:W-:-:S04]  /*aca0*/  FADD R22, R64, R22 ;  /* 0x0000001640167221 */ /* 0x001fc80000000000 */
[----:B------:R-:W-:-:S04]  /*acb0*/  FADD R22, R65, R22 ;  /* 0x0000001641167221 */ /* 0x000fc80000000000 */
[----:B----4-:R-:W-:Y:S01]  /*acc0*/  FADD R22, R66, R22 ;  /* 0x0000001642167221 */ /* 0x010fe20000000000 */
[----:B------:R-:W-:-:S03]  /*acd0*/  FMUL R69, R69, 1.4426950216293334961 ;  /* 0x3fb8aa3b45457820 */ /* 0x000fc60000400000 */
[----:B-1----:R-:W-:Y:S01]  /*ace0*/  FADD R22, R67, R22 ;  /* 0x0000001643167221 */ /* 0x002fe20000000000 */
[----:B------:R-:W0:Y:S03]  /*acf0*/  MUFU.EX2 R74, R69 ;  /* 0x00000045004a7308 */ /* 0x000e260000000800 */
[----:B------:R-:W-:Y:S01]  /*ad00*/  FADD R22, R181, R22 ;  /* 0x00000016b5167221 */ /* 0x000fe20000000000 */
[----:B------:R-:W-:-:S03]  /*ad10*/  FFMA R75, R75, UR17, -R0 ;  /* 0x000000114b4b7c23 */ /* 0x000fc60008000800 */
[----:B------:R-:W-:Y:S01]  /*ad20*/  FADD R22, R70, R22 ;  /* 0x0000001646167221 */ /* 0x000fe20000000000 */
[----:B------:R-:W-:Y:S01]  /*ad30*/  FMUL R75, R75, 1.4426950216293334961 ;  /* 0x3fb8aa3b4b4b7820 */ /* 0x000fe20000400000 */
[----:B------:R-:W-:Y:S02]  /*ad40*/  FFMA R76, R76, UR17, -R0 ;  /* 0x000000114c4c7c23 */ /* 0x000fe40008000800 */
[----:B------:R-:W-:Y:S01]  /*ad50*/  FADD R22, R71, R22 ;  /* 0x0000001647167221 */ /* 0x000fe20000000000 */
[----:B------:R-:W1:Y:S01]  /*ad60*/  MUFU.EX2 R201, R75 ;  /* 0x0000004b00c97308 */ /* 0x000e620000000800 */
[----:B------:R-:W-:Y:S01]  /*ad70*/  FMUL R76, R76, 1.4426950216293334961 ;  /* 0x3fb8aa3b4c4c7820 */ /* 0x000fe20000400000 */
[----:B------:R-:W-:Y:S01]  /*ad80*/  FFMA R77, R77, UR17, -R0 ;  /* 0x000000114d4d7c23 */ /* 0x000fe20008000800 */
[----:B------:R-:W-:Y:S01]  /*ad90*/  FADD R22, R72, R22 ;  /* 0x0000001648167221 */ /* 0x000fe20000000000 */
[----:B------:R4:W-:Y:S01]  /*ada0*/  STS.U16 [R252+UR7+0x10600], R202 ;  /* 0x010600cafc007988 */ /* 0x0009e20008000407 */
[----:B------:R-:W-:Y:S01]  /*adb0*/  FFMA R78, R78, UR17, -R0 ;  /* 0x000000114e4e7c23 */ /* 0x000fe20008000800 */
[----:B------:R-:W-:Y:S01]  /*adc0*/  FMUL R77, R77, 1.4426950216293334961 ;  /* 0x3fb8aa3b4d4d7820 */ /* 0x000fe20000400000 */
[----:B------:R-:W-:Y:S01]  /*add0*/  FADD R22, R73, R22 ;  /* 0x0000001649167221 */ /* 0x000fe20000000000 */
[----:B------:R1:W-:Y:S01]  /*ade0*/  STS.U16 [R252+UR7+0x10a00], R203 ;  /* 0x010a00cbfc007988 */ /* 0x0003e20008000407 */
[----:B------:R-:W-:Y:S01]  /*adf0*/  FMUL R78, R78, 1.4426950216293334961 ;  /* 0x3fb8aa3b4e4e7820 */ /* 0x000fe20000400000 */
[----:B------:R-:W-:Y:S01]  /*ae00*/  FFMA R79, R79, UR17, -R0 ;  /* 0x000000114f4f7c23 */ /* 0x000fe20008000800 */
[----:B----4-:R-:W4:Y:S01]  /*ae10*/  MUFU.EX2 R202, R76 ;  /* 0x0000004c00ca7308 */ /* 0x010f220000000800 */
[----:B0-----:R-:W-:Y:S01]  /*ae20*/  FADD R22, R74, R22 ;  /* 0x000000164a167221 */ /* 0x001fe20000000000 */
[----:B------:R0:W-:Y:S01]  /*ae30*/  STS.U16 [R252+UR7+0x10e00], R204 ;  /* 0x010e00ccfc007988 */ /* 0x0001e20008000407 */
[----:B------:R-:W-:Y:S01]  /*ae40*/  FMUL R79, R79, 1.4426950216293334961 ;  /* 0x3fb8aa3b4f4f7820 */ /* 0x000fe20000400000 */
[----:B------:R-:W-:-:S04]  /*ae50*/  FFMA R80, R80, UR17, -R0 ;  /* 0x0000001150507c23 */ /* 0x000fc80008000800 */
[----:B-1----:R-:W1:Y:S01]  /*ae60*/  MUFU.EX2 R203, R77 ;  /* 0x0000004d00cb7308 */ /* 0x002e620000000800 */
[----:B------:R-:W-:Y:S01]  /*ae70*/  FADD R22, R200, R22 ;  /* 0x00000016c8167221 */ /* 0x000fe20000000000 */
[----:B------:R4:W-:Y:S01]  /*ae80*/  STS.U16 [R252+UR7+0x11200], R205 ;  /* 0x011200cdfc007988 */ /* 0x0009e20008000407 */
[----:B------:R-:W-:Y:S01]  /*ae90*/  FMUL R80, R80, 1.4426950216293334961 ;  /* 0x3fb8aa3b50507820 */ /* 0x000fe20000400000 */
[----:B------:R-:W-:-:S04]  /*aea0*/  FFMA R81, R81, UR17, -R0 ;  /* 0x0000001151517c23 */ /* 0x000fc80008000800 */
[----:B0-----:R-:W0:Y:S01]  /*aeb0*/  MUFU.EX2 R204, R78 ;  /* 0x0000004e00cc7308 */ /* 0x001e220000000800 */
[----:B------:R-:W-:Y:S01]  /*aec0*/  FADD R22, R201, R22 ;  /* 0x00000016c9167221 */ /* 0x000fe20000000000 */
[----:B------:R1:W-:Y:S01]  /*aed0*/  STS.U16 [R252+UR7+0x11a00], R206 ;  /* 0x011a00cefc007988 */ /* 0x0003e20008000407 */
[----:B------:R-:W-:-:S05]  /*aee0*/  FMUL R81, R81, 1.4426950216293334961 ;  /* 0x3fb8aa3b51517820 */ /* 0x000fca0000400000 */
[----:B----4-:R-:W4:Y:S01]  /*aef0*/  MUFU.EX2 R205, R79 ;  /* 0x0000004f00cd7308 */ /* 0x010f220000000800 */
[----:B------:R-:W-:Y:S01]  /*af00*/  FADD R22, R202, R22 ;  /* 0x00000016ca167221 */ /* 0x000fe20000000000 */
[----:B------:R0:W-:Y:S06]  /*af10*/  STS.U16 [R252+UR7+0x11600], R207 ;  /* 0x011600cffc007988 */ /* 0x0001ec0008000407 */
[----:B-1----:R-:W1:Y:S01]  /*af20*/  MUFU.EX2 R206, R80 ;  /* 0x0000005000ce7308 */ /* 0x002e620000000800 */
[----:B------:R-:W-:-:S07]  /*af30*/  FADD R22, R203, R22 ;  /* 0x00000016cb167221 */ /* 0x000fce0000000000 */
[----:B0-----:R-:W0:Y:S01]  /*af40*/  MUFU.EX2 R207, R81 ;  /* 0x0000005100cf7308 */ /* 0x001e220000000800 */
[----:B------:R-:W-:-:S04]  /*af50*/  FADD R22, R204, R22 ;  /* 0x00000016cc167221 */ /* 0x000fc80000000000 */
[----:B----4-:R-:W-:-:S04]  /*af60*/  FADD R22, R205, R22 ;  /* 0x00000016cd167221 */ /* 0x010fc80000000000 */
[----:B-1----:R-:W-:-:S04]  /*af70*/  FADD R22, R206, R22 ;  /* 0x00000016ce167221 */ /* 0x002fc80000000000 */
[----:B0-----:R-:W-:-:S04]  /*af80*/  FADD R22, R207, R22 ;  /* 0x00000016cf167221 */ /* 0x001fc80000000000 */
[----:B------:R-:W-:-:S04]  /*af90*/  FADD R22, R208, R22 ;  /* 0x00000016d0167221 */ /* 0x000fc80000000000 */
[----:B------:R-:W-:-:S04]  /*afa0*/  FADD R22, R209, R22 ;  /* 0x00000016d1167221 */ /* 0x000fc80000000000 */
[----:B------:R-:W-:-:S04]  /*afb0*/  FADD R22, R210, R22 ;  /* 0x00000016d2167221 */ /* 0x000fc80000000000 */
[----:B------:R-:W-:-:S04]  /*afc0*/  FADD R22, R211, R22 ;  /* 0x00000016d3167221 */ /* 0x000fc80000000000 */
[----:B------:R-:W-:-:S04]  /*afd0*/  FADD R22, R212, R22 ;  /* 0x00000016d4167221 */ /* 0x000fc80000000000 */
[----:B------:R-:W-:-:S04]  /*afe0*/  FADD R22, R88, R22 ;  /* 0x0000001658167221 */ /* 0x000fc80000000000 */
[----:B------:R-:W-:-:S04]  /*aff0*/  FADD R22, R89, R22 ;  /* 0x0000001659167221 */ /* 0x000fc80000000000 */
[----:B------:R-:W-:-:S04]  /*b000*/  FADD R21, R90, R22 ;  /* 0x000000165a157221 */ /* 0x000fc80000000000 */
[----:B------:R-:W-:Y:S01]  /*b010*/  FADD R21, R91, R21 ;  /* 0x000000155b157221 */ /* 0x000fe20000000000 */
[----:B------:R-:W-:-:S03]  /*b020*/  FMUL R24, R24, 1.4426950216293334961 ;  /* 0x3fb8aa3b18187820 */ /* 0x000fc60000400000 */
[----:B------:R-:W-:Y:S01]  /*b030*/  FADD R21, R213, R21 ;  /* 0x00000015d5157221 */ /* 0x000fe20000000000 */
[----:B------:R-:W-:-:S03]  /*b040*/  FFMA R23, R98, UR17, -R0 ;  /* 0x0000001162177c23 */ /* 0x000fc60008000800 */
[----:B------:R-:W-:Y:S01]  /*b050*/  FADD R21, R93, R21 ;  /* 0x000000155d157221 */ /* 0x000fe20000000000 */
[----:B------:R-:W0:Y:S01]  /*b060*/  MUFU.EX2 R98, R24 ;  /* 0x0000001800627308 */ /* 0x000e220000000800 */
[----:B------:R-:W-:Y:S01]  /*b070*/  FMUL R23, R23, 1.4426950216293334961 ;  /* 0x3fb8aa3b17177820 */ /* 0x000fe20000400000 */
[--C-:B------:R-:W-:Y:S01]  /*b080*/  FFMA R20, R99, UR17, -R0.reuse ;  /* 0x0000001163147c23 */ /* 0x100fe20008000800 */
[----:B------:R-:W-:Y:S01]  /*b090*/  FADD R21, R220, R21 ;  /* 0x00000015dc157221 */ /* 0x000fe20000000000 */
[--C-:B------:R-:W-:Y:S01]  /*b0a0*/  FFMA R100, R100, UR17, -R0.reuse ;  /* 0x0000001164647c23 */ /* 0x100fe20008000800 */
[--C-:B------:R-:W-:Y:S01]  /*b0b0*/  FFMA R101, R101, UR17, -R0.reuse ;  /* 0x0000001165657c23 */ /* 0x100fe20008000800 */
[----:B------:R-:W-:Y:S01]  /*b0c0*/  FMUL R20, R20, 1.4426950216293334961 ;  /* 0x3fb8aa3b14147820 */ /* 0x000fe20000400000 */
[----:B------:R-:W-:Y:S01]  /*b0d0*/  FADD R21, R221, R21 ;  /* 0x00000015dd157221 */ /* 0x000fe20000000000 */
[----:B------:R0:W1:Y:S01]  /*b0e0*/  MUFU.EX2 R99, R23 ;  /* 0x0000001700637308 */ /* 0x0000620000000800 */
[----:B------:R-:W-:Y:S01]  /*b0f0*/  FMUL R100, R100, 1.4426950216293334961 ;  /* 0x3fb8aa3b64647820 */ /* 0x000fe20000400000 */
[----:B------:R-:W-:Y:S01]  /*b100*/  FMUL R101, R101, 1.4426950216293334961 ;  /* 0x3fb8aa3b65657820 */ /* 0x000fe20000400000 */
[----:B------:R-:W-:Y:S01]  /*b110*/  FADD R21, R96, R21 ;  /* 0x0000001560157221 */ /* 0x000fe20000000000 */
[----:B------:R-:W-:-:S04]  /*b120*/  FFMA R102, R102, UR17, -R0 ;  /* 0x0000001166667c23 */ /* 0x000fc80008000800 */
[----:B------:R-:W4:Y:S01]  /*b130*/  MUFU.EX2 R222, R20 ;  /* 0x0000001400de7308 */ /* 0x000f220000000800 */
[----:B------:R-:W-:Y:S01]  /*b140*/  FADD R21, R97, R21 ;  /* 0x0000001561157221 */ /* 0x000fe20000000000 */
[----:B------:R-:W-:-:S06]  /*b150*/  FFMA R103, R103, UR17, -R0 ;  /* 0x0000001167677c23 */ /* 0x000fcc0008000800 */
[----:B------:R-:W2:Y:S01]  /*b160*/  MUFU.EX2 R223, R100 ;  /* 0x0000006400df7308 */ /* 0x000ea20000000800 */
[----:B0-----:R-:W-:Y:S01]  /*b170*/  FADD R23, R98, R21 ;  /* 0x0000001562177221 */ /* 0x001fe20000000000 */
[----:B------:R-:W-:Y:S01]  /*b180*/  FMUL R103, R103, 1.4426950216293334961 ;  /* 0x3fb8aa3b67677820 */ /* 0x000fe20000400000 */
[----:B------:R-:W-:-:S05]  /*b190*/  FFMA R104, R104, UR17, -R0 ;  /* 0x0000001168687c23 */ /* 0x000fca0008000800 */
[----:B------:R0:W2:Y:S01]  /*b1a0*/  MUFU.EX2 R224, R101 ;  /* 0x0000006500e07308 */ /* 0x0000a20000000800 */
[----:B-1----:R-:W-:Y:S01]  /*b1b0*/  FADD R25, R99, R23 ;  /* 0x0000001763197221 */ /* 0x002fe20000000000 */
[----:B0-----:R-:W-:Y:S01]  /*b1c0*/  FMUL R101, R102, 1.4426950216293334961 ;  /* 0x3fb8aa3b66657820 */ /* 0x001fe20000400000 */
[----:B------:R-:W-:Y:S01]  /*b1d0*/  FMUL R104, R104, 1.4426950216293334961 ;  /* 0x3fb8aa3b68687820 */ /* 0x000fe20000400000 */
[----:B------:R-:W-:-:S04]  /*b1e0*/  FFMA R105, R105, UR17, -R0 ;  /* 0x0000001169697c23 */ /* 0x000fc80008000800 */
[----:B------:R-:W0:Y:S01]  /*b1f0*/  MUFU.EX2 R101, R101 ;  /* 0x0000006500657308 */ /* 0x000e220000000800 */
[----:B------:R-:W-:Y:S01]  /*b200*/  F2FP.F16.F32.PACK_AB R15, R27, R26 ;  /* 0x0000001a1b0f723e */ /* 0x000fe200000000ff */
[----:B----4-:R-:W-:Y:S01]  /*b210*/  FADD R27, R222, R25 ;  /* 0x00000019de1b7221 */ /* 0x010fe20000000000 */
[----:B------:R-:W-:Y:S01]  /*b220*/  FMUL R105, R105, 1.4426950216293334961 ;  /* 0x3fb8aa3b69697820 */ /* 0x000fe20000400000 */
[----:B------:R-:W-:-:S04]  /*b230*/  FFMA R106, R106, UR17, -R0 ;  /* 0x000000116a6a7c23 */ /* 0x000fc80008000800 */
[----:B------:R-:W1:Y:S01]  /*b240*/  MUFU.EX2 R103, R103 ;  /* 0x0000006700677308 */ /* 0x000e620000000800 */
[----:B------:R-:W-:Y:S01]  /*b250*/  F2FP.F16.F32.PACK_AB R16, R29, R28 ;  /* 0x0000001c1d10723e */ /* 0x000fe200000000ff */
[----:B--2---:R-:W-:Y:S01]  /*b260*/  FADD R29, R223, R27 ;  /* 0x0000001bdf1d7221 */ /* 0x004fe20000000000 */
[----:B------:R-:W-:Y:S01]  /*b270*/  FMUL R106, R106, 1.4426950216293334961 ;  /* 0x3fb8aa3b6a6a7820 */ /* 0x000fe20000400000 */
[----:B------:R-:W-:-:S04]  /*b280*/  FFMA R107, R107, UR17, -R0 ;  /* 0x000000116b6b7c23 */ /* 0x000fc80008000800 */
[----:B------:R-:W2:Y:S01]  /*b290*/  MUFU.EX2 R104, R104 ;  /* 0x0000006800687308 */ /* 0x000ea20000000800 */
[----:B------:R-:W-:Y:S01]  /*b2a0*/  F2FP.F16.F32.PACK_AB R17, R31, R30 ;  /* 0x0000001e1f11723e */ /* 0x000fe200000000ff */
[----:B------:R-:W-:Y:S01]  /*b2b0*/  FADD R31, R224, R29 ;  /* 0x0000001de01f7221 */ /* 0x000fe20000000000 */
[----:B------:R-:W-:Y:S01]  /*b2c0*/  FMUL R107, R107, 1.4426950216293334961 ;  /* 0x3fb8aa3b6b6b7820 */ /* 0x000fe20000400000 */
[----:B------:R-:W-:-:S04]  /*b2d0*/  FFMA R108, R108, UR17, -R0 ;  /* 0x000000116c6c7c23 */ /* 0x000fc80008000800 */
[----:B------:R-:W4:Y:S01]  /*b2e0*/  MUFU.EX2 R105, R105 ;  /* 0x0000006900697308 */ /* 0x000f220000000800 */
[----:B------:R-:W-:Y:S01]  /*b2f0*/  F2FP.F16.F32.PACK_AB R18, R33, R32 ;  /* 0x000000202112723e */ /* 0x000fe200000000ff */
[----:B0-----:R-:W-:Y:S01]  /*b300*/  FADD R33, R101, R31 ;  /* 0x0000001f65217221 */ /* 0x001fe20000000000 */
[----:B------:R-:W-:Y:S01]  /*b310*/  FMUL R108, R108, 1.4426950216293334961 ;  /* 0x3fb8aa3b6c6c7820 */ /* 0x000fe20000400000 */
[----:B------:R-:W-:-:S04]  /*b320*/  FFMA R109, R109, UR17, -R0 ;  /* 0x000000116d6d7c23 */ /* 0x000fc80008000800 */
[----:B------:R-:W0:Y:S01]  /*b330*/  MUFU.EX2 R106, R106 ;  /* 0x0000006a006a7308 */ /* 0x000e220000000800 */
[----:B------:R-:W-:Y:S01]  /*b340*/  F2FP.F16.F32.PACK_AB R20, R38, R35 ;  /* 0x000000232614723e */ /* 0x000fe200000000ff */
[----:B-1----:R-:W-:Y:S01]  /*b350*/  FADD R35, R103, R33 ;  /* 0x0000002167237221 */ /* 0x002fe20000000000 */
[----:B------:R-:W-:Y:S01]  /*b360*/  FMUL R109, R109, 1.4426950216293334961 ;  /* 0x3fb8aa3b6d6d7820 */ /* 0x000fe20000400000 */
[----:B------:R-:W-:-:S04]  /*b370*/  FFMA R110, R110, UR17, -R0 ;  /* 0x000000116e6e7c23 */ /* 0x000fc80008000800 */
[----:B------:R-:W1:Y:S01]  /*b380*/  MUFU.EX2 R107, R107 ;  /* 0x0000006b006b7308 */ /* 0x000e620000000800 */
[----:B--2---:R-:W-:Y:S01]  /*b390*/  FADD R38, R104, R35 ;  /* 0x0000002368267221 */ /* 0x004fe20000000000 */
[----:B------:R-:W-:Y:S01]  /*b3a0*/  FMUL R110, R110, 1.4426950216293334961 ;  /* 0x3fb8aa3b6e6e7820 */ /* 0x000fe20000400000 */
[----:B------:R-:W-:Y:S01]  /*b3b0*/  FFMA R111, R111, UR17, -R0 ;  /* 0x000000116f6f7c23 */ /* 0x000fe20008000800 */
[----:B------:R-:W-:-:S04]  /*b3c0*/  F2FP.F16.F32.PACK_AB R21, R39, R37 ;  /* 0x000000252715723e */ /* 0x000fc800000000ff */
[----:B------:R-:W2:Y:S01]  /*b3d0*/  MUFU.EX2 R108, R108 ;  /* 0x0000006c006c7308 */ /* 0x000ea20000000800 */
[----:B----4-:R-:W-:Y:S01]  /*b3e0*/  FADD R39, R105, R38 ;  /* 0x0000002669277221 */ /* 0x010fe20000000000 */
[----:B------:R-:W-:Y:S01]  /*b3f0*/  FMUL R111, R111, 1.4426950216293334961 ;  /* 0x3fb8aa3b6f6f7820 */ /* 0x000fe20000400000 */
[----:B------:R-:W-:Y:S01]  /*b400*/  FFMA R112, R112, UR17, -R0 ;  /* 0x0000001170707c23 */ /* 0x000fe20008000800 */
[----:B------:R-:W-:-:S04]  /*b410*/  F2FP.F16.F32.PACK_AB R23, R43, R42 ;  /* 0x0000002a2b17723e */ /* 0x000fc800000000ff */
[----:B------:R-:W4:Y:S01]  /*b420*/  MUFU.EX2 R109, R109 ;  /* 0x0000006d006d7308 */ /* 0x000f220000000800 */
        /* <DEDUP_REMOVED lines=9> */
[----:B--2---:R-:W-:Y:S01]  /*b4c0*/  FADD R46, R108, R43 ;  /* 0x0000002b6c2e7221 */ /* 0x004fe20000000000 */
[----:B------:R-:W-:Y:S01]  /*b4d0*/  FMUL R114, R114, 1.4426950216293334961 ;  /* 0x3fb8aa3b72727820 */ /* 0x000fe20000400000 */
[----:B------:R-:W-:-:S05]  /*b4e0*/  FFMA R115, R115, UR17, -R0 ;  /* 0x0000001173737c23 */ /* 0x000fca0008000800 */
[----:B------:R-:W2:Y:S01]  /*b4f0*/  MUFU.EX2 R112, R112 ;  /* 0x0000007000707308 */ /* 0x000ea20000000800 */
[----:B----4-:R-:W-:Y:S01]  /*b500*/  FADD R47, R109, R46 ;  /* 0x0000002e6d2f7221 */ /* 0x010fe20000000000 */
[----:B------:R-:W-:Y:S01]  /*b510*/  FMUL R115, R115, 1.4426950216293334961 ;  /* 0x3fb8aa3b73737820 */ /* 0x000fe20000400000 */
[--C-:B------:R-:W-:Y:S01]  /*b520*/  FFMA R116, R116, UR17, -R0.reuse ;  /* 0x0000001174747c23 */ /* 0x100fe20008000800 */
[--C-:B------:R-:W-:Y:S01]  /*b530*/  FFMA R117, R117, UR17, -R0.reuse ;  /* 0x0000001175757c23 */ /* 0x100fe20008000800 */
[----:B------:R-:W-:-:S03]  /*b540*/  FFMA R118, R118, UR17, -R0 ;  /* 0x0000001176767c23 */ /* 0x000fc60008000800 */
[----:B------:R-:W4:Y:S01]  /*b550*/  MUFU.EX2 R113, R113 ;  /* 0x0000007100717308 */ /* 0x000f220000000800 */
[--C-:B------:R-:W-:Y:S01]  /*b560*/  FFMA R119, R119, UR17, -R0.reuse ;  /* 0x0000001177777c23 */ /* 0x100fe20008000800 */
        /* <DEDUP_REMOVED lines=11> */
[----:B------:R-:W1:Y:S01]  /*b620*/  MUFU.EX2 R114, R114 ;  /* 0x0000007200727308 */ /* 0x000e620000000800 */
[----:B------:R-:W-:Y:S01]  /*b630*/  F2FP.F16.F32.PACK_AB R27, R51, R50 ;  /* 0x00000032331b723e */ /* 0x000fe200000000ff */
[----:B------:R-:W-:Y:S01]  /*b640*/  FFMA R127, R127, UR17, -R0 ;  /* 0x000000117f7f7c23 */ /* 0x000fe20008000800 */
[----:B0-----:R-:W-:Y:S01]  /*b650*/  FADD R50, R110, R47 ;  /* 0x0000002f6e327221 */ /* 0x001fe20000000000 */
[----:B------:R-:W-:Y:S01]  /*b660*/  FMUL R100, R116, 1.4426950216293334961 ;  /* 0x3fb8aa3b74647820 */ /* 0x000fe20000400000 */
[----:B------:R-:W-:Y:S01]  /*b670*/  F2FP.F16.F32.PACK_AB R37, R72, R71 ;  /* 0x000000474825723e */ /* 0x000fe200000000ff */
[----:B------:R-:W-:Y:S01]  /*b680*/  FMUL R102, R117, 1.4426950216293334961 ;  /* 0x3fb8aa3b75667820 */ /* 0x000fe20000400000 */
[----:B------:R-:W-:Y:S01]  /*b690*/  F2FP.F16.F32.PACK_AB R38, R74, R73 ;  /* 0x000000494a26723e */ /* 0x000fe200000000ff */
[----:B------:R-:W-:Y:S01]  /*b6a0*/  FMUL R75, R118, 1.4426950216293334961 ;  /* 0x3fb8aa3b764b7820 */ /* 0x000fe20000400000 */
        /* <DEDUP_REMOVED lines=12> */
[----:B------:R-:W0:Y:S01]  /*b770*/  MUFU.EX2 R115, R115 ;  /* 0x0000007300737308 */ /* 0x000e220000000800 */
[----:B------:R-:W-:Y:S01]  /*b780*/  FMUL R127, R127, 1.4426950216293334961 ;  /* 0x3fb8aa3b7f7f7820 */ /* 0x000fe20000400000 */
[----:B-1----:R-:W-:Y:S01]  /*b790*/  FADD R51, R111, R50 ;  /* 0x000000326f337221 */ /* 0x002fe20000000000 */
[----:B------:R-:W-:-:S02]  /*b7a0*/  F2FP.F16.F32.PACK_AB R19, R36, R34 ;  /* 0x000000222413723e */ /* 0x000fc400000000ff */
[----:B------:R-:W-:Y:S01]  /*b7b0*/  F2FP.F16.F32.PACK_AB R28, R54, R53 ;  /* 0x00000035361c723e */ /* 0x000fe200000000ff */
[----:B--2---:R-:W-:Y:S01]  /*b7c0*/  FADD R54, R112, R51 ;  /* 0x0000003370367221 */ /* 0x004fe20000000000 */
[----:B------:R-:W-:Y:S01]  /*b7d0*/  F2FP.F16.F32.PACK_AB R36, R70, R181 ;  /* 0x000000b54624723e */ /* 0x000fe200000000ff */
[----:B------:R-:W1:Y:S01]  /*b7e0*/  MUFU.EX2 R100, R100 ;  /* 0x0000006400647308 */ /* 0x000e620000000800 */
[----:B------:R-:W-:Y:S01]  /*b7f0*/  F2FP.F16.F32.PACK_AB R30, R57, R56 ;  /* 0x00000038391e723e */ /* 0x000fe200000000ff */
[----:B----4-:R-:W-:-:S06]  /*b800*/  FADD R57, R113, R54 ;  /* 0x0000003671397221 */ /* 0x010fcc0000000000 */
[----:B------:R-:W2:Y:S01]  /*b810*/  MUFU.EX2 R102, R102 ;  /* 0x0000006600667308 */ /* 0x000ea20000000800 */
[----:B------:R-:W-:-:S07]  /*b820*/  F2FP.F16.F32.PACK_AB R33, R63, R60 ;  /* 0x0000003c3f21723e */ /* 0x000fce00000000ff */
[----:B------:R-:W-:Y:S08]  /*b830*/  MUFU.EX2 R75, R75 ;  /* 0x0000004b004b7308 */ /* 0x000ff00000000800 */
[----:B------:R-:W4:Y:S08]  /*b840*/  MUFU.EX2 R76, R76 ;  /* 0x0000004c004c7308 */ /* 0x000f300000000800 */
[----:B------:R-:W-:Y:S08]  /*b850*/  MUFU.EX2 R77, R77 ;  /* 0x0000004d004d7308 */ /* 0x000ff00000000800 */
[----:B------:R-:W0:Y:S08]  /*b860*/  MUFU.EX2 R78, R78 ;  /* 0x0000004e004e7308 */ /* 0x000e300000000800 */
        /* <DEDUP_REMOVED lines=9> */
[----:B------:R-:W2:Y:S01]  /*b900*/  MUFU.EX2 R74, R74 ;  /* 0x0000004a004a7308 */ /* 0x000ea20000000800 */
[----:B------:R-:W-:Y:S01]  /*b910*/  FADD R60, R114, R57 ;  /* 0x00000039723c7221 */ /* 0x000fe20000000000 */
[----:B------:R-:W-:-:S03]  /*b920*/  F2FP.F16.F32.PACK_AB R46, R90, R89 ;  /* 0x000000595a2e723e */ /* 0x000fc600000000ff */
[----:B0-----:R-:W-:Y:S01]  /*b930*/  FADD R89, R115, R60 ;  /* 0x0000003c73597221 */ /* 0x001fe20000000000 */
[----:B------:R-:W-:Y:S02]  /*b940*/  F2FP.F16.F32.PACK_AB R24, R45, R44 ;  /* 0x0000002c2d18723e */ /* 0x000fe400000000ff */
[----:B------:R-:W-:Y:S01]  /*b950*/  F2FP.F16.F32.PACK_AB R45, R88, R212 ;  /* 0x000000d4582d723e */ /* 0x000fe200000000ff */
[----:B-1----:R-:W-:Y:S01]  /*b960*/  FADD R89, R100, R89 ;  /* 0x0000005964597221 */ /* 0x002fe20000000000 */
[----:B------:R-:W-:Y:S02]  /*b970*/  F2FP.F16.F32.PACK_AB R22, R41, R40 ;  /* 0x000000282916723e */ /* 0x000fe400000000ff */
[----:B------:R-:W-:Y:S02]  /*b980*/  F2FP.F16.F32.PACK_AB R26, R49, R48 ;  /* 0x00000030311a723e */ /* 0x000fe400000000ff */
[----:B------:R-:W-:Y:S02]  /*b990*/  F2FP.F16.F32.PACK_AB R29, R55, R52 ;  /* 0x00000034371d723e */ /* 0x000fe400000000ff */
[----:B------:R-:W-:-:S02]  /*b9a0*/  F2FP.F16.F32.PACK_AB R31, R59, R58 ;  /* 0x0000003a3b1f723e */ /* 0x000fc400000000ff */
[----:B------:R-:W-:Y:S02]  /*b9b0*/  F2FP.F16.F32.PACK_AB R32, R62, R61 ;  /* 0x0000003d3e20723e */ /* 0x000fe400000000ff */
[----:B------:R-:W-:Y:S02]  /*b9c0*/  F2FP.F16.F32.PACK_AB R34, R65, R64 ;  /* 0x000000404122723e */ /* 0x000fe400000000ff */
[----:B------:R-:W-:Y:S02]  /*b9d0*/  F2FP.F16.F32.PACK_AB R35, R67, R66 ;  /* 0x000000424323723e */ /* 0x000fe400000000ff */
[----:B------:R-:W-:Y:S02]  /*b9e0*/  LOP3.LUT R88, R82, 0x60, RZ, 0x3c, !PT ;  /* 0x0000006052587812 */ /* 0x000fe400078e3cff */
[----:B------:R-:W-:Y:S02]  /*b9f0*/  F2FP.F16.F32.PACK_AB R39, R201, R200 ;  /* 0x000000c8c927723e */ /* 0x000fe400000000ff */
[----:B------:R-:W-:-:S02]  /*ba00*/  F2FP.F16.F32.PACK_AB R40, R203, R202 ;  /* 0x000000cacb28723e */ /* 0x000fc400000000ff */
[----:B------:R-:W-:Y:S02]  /*ba10*/  F2FP.F16.F32.PACK_AB R41, R205, R204 ;  /* 0x000000cccd29723e */ /* 0x000fe400000000ff */
[----:B------:R-:W-:Y:S02]  /*ba20*/  F2FP.F16.F32.PACK_AB R42, R207, R206 ;  /* 0x000000cecf2a723e */ /* 0x000fe400000000ff */
[----:B------:R-:W-:Y:S02]  /*ba30*/  F2FP.F16.F32.PACK_AB R43, R209, R208 ;  /* 0x000000d0d12b723e */ /* 0x000fe400000000ff */
[----:B------:R-:W-:Y:S02]  /*ba40*/  F2FP.F16.F32.PACK_AB R44, R211, R210 ;  /* 0x000000d2d32c723e */ /* 0x000fe400000000ff */
        /* <DEDUP_REMOVED lines=13> */
[----:B--2---:R-:W-:-:S02]  /*bb20*/  F2FP.F16.F32.PACK_AB R60, R102, R100 ;  /* 0x00000064663c723e */ /* 0x004fc400000000ff */
[----:B----4-:R-:W-:Y:S02]  /*bb30*/  F2FP.F16.F32.PACK_AB R61, R76, R75 ;  /* 0x0000004b4c3d723e */ /* 0x010fe400000000ff */
[----:B------:R-:W-:Y:S02]  /*bb40*/  F2FP.F16.F32.PACK_AB R62, R78, R77 ;  /* 0x0000004d4e3e723e */ /* 0x000fe400000000ff */
[----:B------:R-:W-:Y:S02]  /*bb50*/  F2FP.F16.F32.PACK_AB R63, R80, R79 ;  /* 0x0000004f503f723e */ /* 0x000fe400000000ff */
[----:B------:R-:W-:Y:S02]  /*bb60*/  F2FP.F16.F32.PACK_AB R64, R68, R81 ;  /* 0x000000514440723e */ /* 0x000fe400000000ff */
[----:B------:R-:W-:Y:S02]  /*bb70*/  F2FP.F16.F32.PACK_AB R65, R70, R69 ;  /* 0x000000454641723e */ /* 0x000fe400000000ff */
[----:B------:R-:W-:-:S02]  /*bb80*/  F2FP.F16.F32.PACK_AB R66, R72, R71 ;  /* 0x000000474842723e */ /* 0x000fc400000000ff */
[----:B------:R-:W-:Y:S01]  /*bb90*/  F2FP.F16.F32.PACK_AB R67, R74, R73 ;  /* 0x000000494a43723e */ /* 0x000fe200000000ff */
[----:B------:R-:W-:Y:S01]  /*bba0*/  FADD R102, R102, R89 ;  /* 0x0000005966667221 */ /* 0x000fe20000000000 */
[----:B------:R0:W-:Y:S01]  /*bbb0*/  STS.U16 [R88+UR7+0x10300], R83 ;  /* 0x0103005358007988 */ /* 0x0001e20008000407 */
[----:B------:R-:W-:Y:S01]  /*bbc0*/  FADD R82, -R0, R180 ;  /* 0x000000b400527221 */ /* 0x000fe20000000100 */
[----:B------:R-:W-:Y:S02]  /*bbd0*/  STTM.x64 tmem[UR9+0x180], R4 ;  /* 0x00018004000079ed */ /* 0x000fe40008340009 */
[----:B------:R1:W-:Y:S04]  /*bbe0*/  STS.U16 [R88+UR7+0x10700], R84 ;  /* 0x0107005458007988 */ /* 0x0003e80008000407 */
[----:B---3--:R1:W-:Y:S01]  /*bbf0*/  STS.U16 [R88+UR7+0x10b00], R85 ;  /* 0x010b005558007988 */ /* 0x0083e20008000407 */
[----:B0-----:R-:W-:-:S03]  /*bc00*/  FADD R83, R75, R102 ;  /* 0x000000664b537221 */ /* 0x001fc60000000000 */
[----:B------:R1:W-:Y:S04]  /*bc10*/  STS.U16 [R88+UR7+0x10f00], R86 ;  /* 0x010f005658007988 */ /* 0x0003e80008000407 */
[----:B-----5:R1:W-:Y:S04]  /*bc20*/  STS.U16 [R88+UR7+0x11300], R87 ;  /* 0x0113005758007988 */ /* 0x0203e80008000407 */
[----:B------:R1:W-:Y:S04]  /*bc30*/  STS.U16 [R88+UR7+0x11700], R92 ;  /* 0x0117005c58007988 */ /* 0x0003e80008000407 */
[----:B------:R1:W-:Y:S04]  /*bc40*/  STS.U16 [R88+UR7+0x11b00], R94 ;  /* 0x011b005e58007988 */ /* 0x0003e80008000407 */
[----:B------:R1:W-:Y:S01]  /*bc50*/  STS.U16 [R88+UR7+0x11f00], R95 ;  /* 0x011f005f58007988 */ /* 0x0003e20008000407 */
[----:B------:R-:W-:Y:S01]  /*bc60*/  FMUL R75, R82, 1.4426950216293334961 ;  /* 0x3fb8aa3b524b7820 */ /* 0x000fe20000400000 */
[----:B------:R-:W0:Y:S02]  /*bc70*/  FENCE.VIEW.ASYNC.T ;  /* 0x00000000000073c6 */ /* 0x000e240000000200 */
[----:B0-----:R-:W-:Y:S06]  /*bc80*/  BAR.SYNC.DEFER_BLOCKING 0x0 ;  /* 0x0000000000007b1d */ /* 0x001fec0000010000 */
[----:B------:R-:W0:Y:S01]  /*bc90*/  LDTM.x64 R4, tmem[UR9] ;  /* 0x00000009000479ee */ /* 0x000e220008340000 */
[----:B------:R-:W0:Y:S01]  /*bca0*/  MUFU.EX2 R75, R75 ;  /* 0x0000004b004b7308 */ /* 0x000e220000000800 */
[----:B------:R-:W-:Y:S01]  /*bcb0*/  NOP ;  /* 0x0000000000007918 */ /* 0x000fe20000000000 */
[C---:B0-----:R-:W-:Y:S01]  /*bcc0*/  FMUL R4, R75.reuse, R4 ;  /* 0x000000044b047220 */ /* 0x041fe20000400000 */
        /* <DEDUP_REMOVED lines=63> */
[----:B------:R1:W-:Y:S01]  /*c0c0*/  STTM.x64 tmem[UR9], R4 ;  /* 0x00000004000079ed */ /* 0x0003e20008340009 */
[----:B------:R-:W0:Y:S02]  /*c0d0*/  FENCE.VIEW.ASYNC.T ;  /* 0x00000000000073c6 */ /* 0x000e240000000200 */
[----:B0-----:R-:W-:Y:S01]  /*c0e0*/  BAR.SYNC.DEFER_BLOCKING 0x0 ;  /* 0x0000000000007b1d */ /* 0x001fe20000010000 */
[----:B------:R-:W-:-:S04]  /*c0f0*/  FADD R76, R76, R83 ;  /* 0x000000534c4c7221 */ /* 0x000fc80000000000 */
[----:B------:R-:W-:-:S04]  /*c100*/  FADD R77, R77, R76 ;  /* 0x0000004c4d4d7221 */ /* 0x000fc80000000000 */
[----:B------:R-:W-:-:S04]  /*c110*/  FADD R78, R78, R77 ;  /* 0x0000004d4e4e7221 */ /* 0x000fc80000000000 */
[----:B------:R-:W-:Y:S01]  /*c120*/  FADD R79, R79, R78 ;  /* 0x0000004e4f4f7221 */ /* 0x000fe20000000000 */
[----:B------:R0:W-:Y:S06]  /*c130*/  MEMBAR.ALL.CTA ;  /* 0x0000000000007992 */ /* 0x0001ec0000008000 */
[----:B0-----:R-:W0:Y:S01]  /*c140*/  FENCE.VIEW.ASYNC.S ;  /* 0x00000000000073c6 */ /* 0x001e220000000000 */
[----:B------:R-:W-:-:S04]  /*c150*/  FADD R80, R80, R79 ;  /* 0x0000004f50507221 */ /* 0x000fc80000000000 */
[----:B------:R-:W-:-:S04]  /*c160*/  FADD R81, R81, R80 ;  /* 0x0000005051517221 */ /* 0x000fc80000000000 */
[----:B------:R-:W-:-:S04]  /*c170*/  FADD R68, R68, R81 ;  /* 0x0000005144447221 */ /* 0x000fc80000000000 */
[----:B------:R-:W-:-:S04]  /*c180*/  FADD R69, R69, R68 ;  /* 0x0000004445457221 */ /* 0x000fc80000000000 */
[----:B------:R-:W-:-:S04]  /*c190*/  FADD R70, R70, R69 ;  /* 0x0000004546467221 */ /* 0x000fc80000000000 */
[----:B------:R-:W-:-:S04]  /*c1a0*/  FADD R71, R71, R70 ;  /* 0x0000004647477221 */ /* 0x000fc80000000000 */
[----:B------:R-:W-:Y:S01]  /*c1b0*/  FADD R72, R72, R71 ;  /* 0x0000004748487221 */ /* 0x000fe20000000000 */
[----:B------:R-:W-:-:S03]  /*c1c0*/  ULEA UR10, UR16, UR7, 0x3 ;  /* 0x00000007100a7291 */ /* 0x000fc6000f8e18ff */
[----:B------:R-:W-:Y:S01]  /*c1d0*/  FADD R73, R73, R72 ;  /* 0x0000004849497221 */ /* 0x000fe20000000000 */
[----:B------:R-:W-:-:S03]  /*c1e0*/  UIADD3 UR10, UPT, UPT, UR10, 0x14000, URZ ;  /* 0x000140000a0a7890 */ /* 0x000fc6000fffe0ff */
[----:B------:R-:W-:Y:S01]  /*c1f0*/  FADD R74, R74, R73 ;  /* 0x000000494a4a7221 */ /* 0x000fe20000000000 */
[----:B------:R-:W-:Y:S01]  /*c200*/  UMOV UR67, UR74 ;  /* 0x0000004a00437c82 */ /* 0x000fe20008000000 */
[----:B0-----:R-:W-:Y:S06]  /*c210*/  BAR.SYNC.DEFER_BLOCKING 0x0 ;  /* 0x0000000000007b1d */ /* 0x001fec0000010000 */
[----:B------:R-:W-:Y:S05]  /*c220*/  BRA.U UP1, `(.L_x_16) ;  /* 0x0000000101f47547 */ /* 0x000fea000b800000 */
[----:B------:R-:W-:Y:S02]  /*c230*/  UIADD3 UR77, UPT, UPT, UR8, 0x188, URZ ;  /* 0x00000188084d7890 */ /* 0x000fe4000fffe0ff */
[----:B------:R-:W-:Y:S02]  /*c240*/  UIADD3 UR74, UPT, UPT, UR8, 0x190, URZ ;  /* 0x00000190084a7890 */ /* 0x000fe4000fffe0ff */
[----:B------:R-:W-:Y:S02]  /*c250*/  UIADD3 UR76, UPT, UPT, UR8, 0x198, URZ ;  /* 0x00000198084c7890 */ /* 0x000fe4000fffe0ff */
[----:B------:R-:W-:Y:S01]  /*c260*/  UIADD3 UR75, UPT, UPT, UR8, 0x1a0, URZ ;  /* 0x000001a0084b7890 */ /* 0x000fe2000fffe0ff */
[----:B------:R-:W-:Y:S01]  /*c270*/  UMOV UR4, 0x0 ;  /* 0x0000000000047882 */ /* 0x000fe20000000000 */
[----:B------:R-:W-:Y:S01]  /*c280*/  UMOV UR5, 0x8100010 ;  /* 0x0810001000057882 */ /* 0x000fe20000000000 */
[----:B------:R-:W-:Y:S02]  /*c290*/  UIADD3 UR71, UPT, UPT, UR8, 0x1a8, URZ ;  /* 0x000001a808477890 */ /* 0x000fe4000fffe0ff */
[----:B------:R-:W-:Y:S01]  /*c2a0*/  UTCHMMA tmem[UR14], gdesc[UR22], tmem[UR8], tmem[UR4], idesc[UR5], UPT ;  /* 0x00ff04160e0079ea */ /* 0x000fe2000b800008 */
[----:B------:R-:W-:Y:S01]  /*c2b0*/  UMOV UR58, 0x0 ;  /* 0x00000000003a7882 */ /* 0x000fe20000000000 */
[----:B------:R-:W-:Y:S01]  /*c2c0*/  UMOV UR59, 0x8100010 ;  /* 0x08100010003b7882 */ /* 0x000fe20000000000 */
[----:B------:R-:W-:-:S02]  /*c2d0*/  UIADD3 UR70, UPT, UPT, UR8, 0x1b0, URZ ;  /* 0x000001b008467890 */ /* 0x000fc4000fffe0ff */
[----:B------:R0:W-:Y:S01]  /*c2e0*/  UTCHMMA tmem[UR77], gdesc[UR40], tmem[UR8], tmem[UR58], idesc[UR59], UPT ;  /* 0x00ff3a284d0079ea */ /* 0x0001e2000b800008 */
[----:B------:R-:W-:Y:S01]  /*c2f0*/  UMOV UR60, 0x0 ;  /* 0x00000000003c7882 */ /* 0x000fe20000000000 */
[----:B------:R-:W-:Y:S01]  /*c300*/  UMOV UR61, 0x8100010 ;  /* 0x08100010003d7882 */ /* 0x000fe20000000000 */
[----:B------:R-:W-:Y:S02]  /*c310*/  UIADD3 UR72, UPT, UPT, UR8, 0x1b8, URZ ;  /* 0x000001b808487890 */ /* 0x000fe4000fffe0ff */
[----:B------:R2:W-:Y:S01]  /*c320*/  UTCHMMA tmem[UR74], gdesc[UR46], tmem[UR8], tmem[UR60], idesc[UR61], UPT ;  /* 0x00ff3c2e4a0079ea */ /* 0x0005e2000b800008 */
[----:B------:R-:W-:Y:S01]  /*c330*/  UMOV UR62, 0x0 ;  /* 0x00000000003e7882 */ /* 0x000fe20000000000 */
[----:B------:R-:W-:Y:S01]  /*c340*/  UMOV UR63, 0x8100010 ;  /* 0x08100010003f7882 */ /* 0x000fe20000000000 */
[----:B------:R-:W-:Y:S02]  /*c350*/  UIADD3 UR73, UPT, UPT, UR8, 0x40, URZ ;  /* 0x0000004008497890 */ /* 0x000fe4000fffe0ff */
[----:B------:R3:W-:Y:S01]  /*c360*/  UTCHMMA tmem[UR76], gdesc[UR48], tmem[UR8], tmem[UR62], idesc[UR63], UPT ;  /* 0x00ff3e304c0079ea */ /* 0x0007e2000b800008 */
[----:B------:R-:W-:Y:S01]  /*c370*/  UMOV UR64, 0x0 ;  /* 0x0000000000407882 */ /* 0x000fe20000000000 */
[----:B------:R-:W-:Y:S01]  /*c380*/  UMOV UR65, 0x8100010 ;  /* 0x0810001000417882 */ /* 0x000fe20000000000 */
[----:B0-----:R-:W-:-:S02]  /*c390*/  UIADD3 UR59, UPT, UPT, UR8, 0x40, URZ ;  /* 0x00000040083b7890 */ /* 0x001fc4000fffe0ff */
[----:B------:R0:W-:Y:S01]  /*c3a0*/  UTCHMMA tmem[UR75], gdesc[UR50], tmem[UR8], tmem[UR64], idesc[UR65], UPT ;  /* 0x00ff40324b0079ea */ /* 0x0001e2000b800008 */
[----:B------:R-:W-:Y:S02]  /*c3b0*/  UIADD3 UR58, UPT, UPT, UR8, 0x1c8, URZ ;  /* 0x000001c8083a7890 */ /* 0x000fe4000fffe0ff */
[----:B------:R4:W-:Y:S01]  /*c3c0*/  UTCHMMA tmem[UR71], gdesc[UR52], tmem[UR8], tmem[UR64], idesc[UR65], UPT ;  /* 0x00ff4034470079ea */ /* 0x0009e2000b800008 */
[----:B--2---:R-:W-:Y:S02]  /*c3d0*/  UIADD3 UR74, UPT, UPT, UR8, 0x1c0, URZ ;  /* 0x000001c0084a7890 */ /* 0x004fe4000fffe0ff */
[----:B------:R2:W-:Y:S01]  /*c3e0*/  UTCHMMA tmem[UR70], gdesc[UR54], tmem[UR8], tmem[UR62], idesc[UR63], UPT ;  /* 0x00ff3e36460079ea */ /* 0x0005e2000b800008 */
[----:B------:R-:W-:Y:S02]  /*c3f0*/  UIADD3 UR77, UPT, UPT, UR8, 0x1d0, URZ ;  /* 0x000001d0084d7890 */ /* 0x000fe4000fffe0ff */
[----:B---3--:R-:W-:Y:S01]  /*c400*/  UIADD3 UR76, UPT, UPT, UR8, 0x40, URZ ;  /* 0x00000040084c7890 */ /* 0x008fe2000fffe0ff */
[----:B------:R-:W-:Y:S01]  /*c410*/  UMOV UR68, 0x0 ;  /* 0x0000000000447882 */ /* 0x000fe20000000000 */
[----:B------:R-:W-:Y:S01]  /*c420*/  UMOV UR69, 0x8100010 ;  /* 0x0810001000457882 */ /* 0x000fe20000000000 */
[----:B0-----:R-:W-:-:S02]  /*c430*/  UIADD3 UR75, UPT, UPT, UR8, 0x40, URZ ;  /* 0x00000040084b7890 */ /* 0x001fc4000fffe0ff */
[----:B------:R0:W-:Y:S01]  /*c440*/  UTCHMMA tmem[UR72], gdesc[UR56], tmem[UR8], tmem[UR68], idesc[UR69], UPT ;  /* 0x00ff4438480079ea */ /* 0x0001e2000b800008 */
[----:B----4-:R-:W-:Y:S01]  /*c450*/  UIADD3 UR64, UPT, UPT, UR8, 0x40, URZ ;  /* 0x0000004008407890 */ /* 0x010fe2000fffe0ff */
[----:B------:R3:W-:Y:S01]  /*c460*/  UTCHMMA tmem[UR74], gdesc[UR22], tmem[UR73], tmem[UR60], idesc[UR61], UPT ;  /* 0x00ff3c164a0079ea */ /* 0x0007e2000b800049 */
[----:B--2---:R-:W-:Y:S01]  /*c470*/  UIADD3 UR62, UPT, UPT, UR8, 0x1d8, URZ ;  /* 0x000001d8083e7890 */ /* 0x004fe2000fffe0ff */
[----:B------:R-:W-:Y:S01]  /*c480*/  UTCHMMA tmem[UR58], gdesc[UR40], tmem[UR59], tmem[UR4], idesc[UR5], UPT ;  /* 0x00ff04283a0079ea */ /* 0x000fe2000b80003b */
[----:B------:R-:W-:Y:S01]  /*c490*/  UIADD3 UR65, UPT, UPT, UR8, 0x1e0, URZ ;  /* 0x000001e008417890 */ /* 0x000fe2000fffe0ff */
[----:B------:R2:W-:Y:S01]  /*c4a0*/  UTCHMMA tmem[UR77], gdesc[UR46], tmem[UR76], tmem[UR60], idesc[UR61], UPT ;  /* 0x00ff3c2e4d0079ea */ /* 0x0005e2000b80004c */
[----:B------:R-:W-:Y:S02]  /*c4b0*/  UIADD3 UR71, UPT, UPT, UR8, 0x1e8, URZ ;  /* 0x000001e808477890 */ /* 0x000fe4000fffe0ff */
[----:B------:R-:W-:Y:S02]  /*c4c0*/  UIADD3 UR70, UPT, UPT, UR8, 0x40, URZ ;  /* 0x0000004008467890 */ /* 0x000fe4000fffe0ff */
[----:B0-----:R-:W-:Y:S01]  /*c4d0*/  UIADD3 UR68, UPT, UPT, UR8, 0x40, URZ ;  /* 0x0000004008447890 */ /* 0x001fe2000fffe0ff */
[----:B------:R0:W-:Y:S01]  /*c4e0*/  UTCHMMA tmem[UR62], gdesc[UR48], tmem[UR75], tmem[UR4], idesc[UR5], UPT ;  /* 0x00ff04303e0079ea */ /* 0x0001e2000b80004b */
[----:B------:R-:W-:-:S02]  /*c4f0*/  UIADD3 UR69, UPT, UPT, UR8, 0x1f0, URZ ;  /* 0x000001f008457890 */ /* 0x000fc4000fffe0ff */
[----:B------:R-:W-:Y:S02]  /*c500*/  UIADD3 UR72, UPT, UPT, UR8, 0x40, URZ ;  /* 0x0000004008487890 */ /* 0x000fe4000fffe0ff */
[----:B---3--:R-:W-:Y:S01]  /*c510*/  UIADD3 UR73, UPT, UPT, UR8, 0x1f8, URZ ;  /* 0x000001f808497890 */ /* 0x008fe2000fffe0ff */
[----:B--2---:R-:W-:Y:S01]  /*c520*/  UMOV UR76, 0x0 ;  /* 0x00000000004c7882 */ /* 0x004fe20000000000 */
[----:B------:R-:W-:Y:S01]  /*c530*/  UMOV UR77, 0x8100010 ;  /* 0x08100010004d7882 */ /* 0x000fe20000000000 */
[----:B------:R-:W-:Y:S01]  /*c540*/  UMOV UR58, 0x0 ;  /* 0x00000000003a7882 */ /* 0x000fe20000000000 */
[----:B------:R-:W-:Y:S01]  /*c550*/  UMOV UR59, 0x8100010 ;  /* 0x08100010003b7882 */ /* 0x000fe20000000000 */
[----:B0-----:R-:W-:Y:S01]  /*c560*/  UMOV UR4, UR10 ;  /* 0x0000000a00047c82 */ /* 0x001fe20008000000 */
[----:B------:R-:W-:Y:S01]  /*c570*/  UMOV UR5, URZ ;  /* 0x000000ff00057c82 */ /* 0x000fe20008000000 */
[----:B------:R0:W-:Y:S01]  /*c580*/  UTCHMMA tmem[UR65], gdesc[UR50], tmem[UR64], tmem[UR76], idesc[UR77], UPT ;  /* 0x00ff4c32410079ea */ /* 0x0001e2000b800040 */
[----:B------:R-:W-:Y:S01]  /*c590*/  UMOV UR62, 0x0 ;  /* 0x00000000003e7882 */ /* 0x000fe20000000000 */
[----:B------:R0:W-:Y:S01]  /*c5a0*/  UTCHMMA tmem[UR71], gdesc[UR52], tmem[UR68], tmem[UR58], idesc[UR59], UPT ;  /* 0x00ff3a34470079ea */ /* 0x0001e2000b800044 */
[----:B------:R-:W-:Y:S01]  /*c5b0*/  UMOV UR4, UR4 ;  /* 0x0000000400047c82 */ /* 0x000fe20008000000 */
[----:B------:R0:W-:Y:S01]  /*c5c0*/  UTCHMMA tmem[UR69], gdesc[UR54], tmem[UR70], tmem[UR60], idesc[UR61], UPT ;  /* 0x00ff3c36450079ea */ /* 0x0001e2000b800046 */
[----:B------:R0:W-:Y:S01]  /*c5d0*/  UTCHMMA tmem[UR73], gdesc[UR56], tmem[UR72], tmem[UR62], idesc[UR63], UPT ;  /* 0x00ff3e38490079ea */ /* 0x0001e2000b800048 */
[----:B------:R0:W-:Y:S01]  /*c5e0*/  UTCBAR [UR4], URZ ;  /* 0x000000ff040073e9 */ /* 0x0001e200080000ff */
[----:B------:R-:W-:Y:S01]  /*c5f0*/  NOP ;  /* 0x0000000000007918 */ /* 0x000fe20000000000 */
.L_x_16:
[----:B------:R-:W-:Y:S01]  /*c600*/  UIADD3 UR16, UPT, UPT, UR16, 0x1, URZ ;  /* 0x0000000110107890 */ /* 0x000fe2000fffe0ff */
[----:B------:R-:W-:Y:S01]  /*c610*/  FFMA R133, R75, R133, R74 ;  /* 0x000000854b857223 */ /* 0x000fe2000000004a */
[----:B------:R-:W-:Y:S01]  /*c620*/  UIADD3 UR6, UPT, UPT, UR6, 0x80, URZ ;  /* 0x0000008006067890 */ /* 0x000fe2000fffe0ff */
[----:B------:R-:W-:Y:S01]  /*c630*/  IADD3 R2, PT, PT, R2, UR15, RZ ;  /* 0x0000000f02027c10 */ /* 0x000fe2000fffe0ff */
[----:B------:R-:W-:Y:S01]  /*c640*/  UISETP.GT.AND UP2, UPT, UR16, 0x1, UPT ;  /* 0x000000011000788c */ /* 0x000fe2000bf44270 */
[----:B------:R-:W-:Y:S02]  /*c650*/  IADD3 R3, PT, PT, R225, R3, RZ ;  /* 0x00000003e1037210 */ /* 0x000fe40007ffe0ff */
[----:B------:R-:W-:Y:S01]  /*c660*/  MOV R181, UR67 ;  /* 0x0000004300b57c02 */ /* 0x000fe20008000f00 */
[----:B------:R-:W-:Y:S01]  /*c670*/  USEL UR74, URZ, 0x1, !UP2 ;  /* 0x00000001ff4a7887 */ /* 0x000fe2000d000000 */
[----:B------:R-:W-:Y:S01]  /*c680*/  MOV R180, R0 ;  /* 0x0000000000b47202 */ /* 0x000fe20000000f00 */
[----:B------:R-:W-:-:S02]  /*c690*/  USEL UR16, UR16, URZ, !UP2 ;  /* 0x000000ff10107287 */ /* 0x000fc4000d000000 */
[----:B------:R-:W-:Y:S02]  /*c6a0*/  UISETP.GE.AND UP2, UPT, UR6, UR13, UPT ;  /* 0x0000000d0600728c */ /* 0x000fe4000bf46270 */
[----:B------:R-:W-:-:S07]  /*c6b0*/  ULOP3.LUT UR74, UR67, UR74, URZ, 0x3c, !UPT ;  /* 0x0000004a434a7292 */ /* 0x000fce000f8e3cff */
[----:B------:R-:W-:Y:S05]  /*c6c0*/  BRA.U !UP2, `(.L_x_17) ;  /* 0xffffffb50a3c7547 */ /* 0x000fea000b83ffff */
.L_x_12:
[C---:B------:R-:W-:Y:S01]  /*c6d0*/  FMUL R2, R133.reuse, 8388608 ;  /* 0x4b00000085027820 */ /* 0x040fe20000400000 */
[C---:B------:R-:W-:Y:S01]  /*c6e0*/  FSETP.GEU.AND P5, PT, R133.reuse, 1.175494350822287508e-38, PT ;  /* 0x008000008500780b */ /* 0x040fe20003fae000 */
[----:B------:R-:W2:Y:S01]  /*c6f0*/  LDCU UR6, c[0x0][0x3f0] ;  /* 0x00007e00ff0677ac */ /* 0x000ea20008000800 */
[----:B01----:R-:W-:Y:S01]  /*c700*/  HFMA2 R5, -RZ, RZ, 1.443359375, -0.2030029296875 ;  /* 0x3dc6b27fff057431 */ /* 0x003fe200000001ff */
[C---:B------:R-:W-:Y:S02]  /*c710*/  FSETP.GEU.AND P2, PT, |R133|.reuse, 1.175494350822287508e-38, PT ;  /* 0x008000008500780b */ /* 0x040fe40003f4e200 */
[----:B------:R-:W-:Y:S01]  /*c720*/  FSEL R74, R2, R133, !P5 ;  /* 0x00000085024a7208 */ /* 0x000fe20006800000 */
[----:B------:R-:W0:Y:S01]  /*c730*/  LDCU.64 UR4, c[0x0][0x3e0] ;  /* 0x00007c00ff0477ac */ /* 0x000e220008000a00 */
[----:B------:R-:W-:Y:S02]  /*c740*/  FSETP.GT.AND P3, PT, |R133|, 8.50705917302346158658e+37, PT ;  /* 0x7e8000008500780b */ /* 0x000fe40003f64200 */
[----:B------:R-:W-:-:S04]  /*c750*/  IADD3 R2, PT, PT, R74, -0x3f3504f3, RZ ;  /* 0xc0cafb0d4a027810 */ /* 0x000fc80007ffe0ff */
[----:B------:R-:W-:-:S04]  /*c760*/  LOP3.LUT R3, R2, 0xff800000, RZ, 0xc0, !PT ;  /* 0xff80000002037812 */ /* 0x000fc800078ec0ff */
[----:B------:R-:W-:Y:S01]  /*c770*/  IADD3 R2, PT, PT, R74, -R3, RZ ;  /* 0x800000034a027210 */ /* 0x000fe20007ffe0ff */
[----:B--2---:R-:W-:-:S04]  /*c780*/  UISETP.GE.AND UP0, UPT, UR6, 0x1, UPT ;  /* 0x000000010600788c */ /* 0x004fc8000bf06270 */
[----:B------:R-:W-:-:S04]  /*c790*/  FADD R68, R2, -1 ;  /* 0xbf80000002447421 */ /* 0x000fc80000000000 */
[----:B------:R-:W-:-:S04]  /*c7a0*/  FFMA.FTZ R5, R68, R5, -0.16845393180847167969 ;  /* 0xbe2c7f3044057423 */ /* 0x000fc80000010005 */
[----:B------:R-:W-:-:S04]  /*c7b0*/  FFMA.FTZ R5, R68, R5, 0.1716887056827545166 ;  /* 0x3e2fcf2a44057423 */ /* 0x000fc80000010005 */
[----:B------:R-:W-:-:S04]  /*c7c0*/  FFMA.FTZ R5, R68, R5, -0.17900948226451873779 ;  /* 0xbe374e4344057423 */ /* 0x000fc80000010005 */
[----:B------:R-:W-:-:S04]  /*c7d0*/  FFMA.FTZ R5, R68, R5, 0.20512372255325317383 ;  /* 0x3e520bf444057423 */ /* 0x000fc80000010005 */
[----:B------:R-:W-:Y:S01]  /*c7e0*/  FFMA.FTZ R5, R68, R5, -0.24046532809734344482 ;  /* 0xbe763c8b44057423 */ /* 0x000fe20000010005 */
[----:B0-----:R-:W-:Y:S06]  /*c7f0*/  BRA.U !UP0, `(.L_x_18) ;  /* 0x0000000108107547 */ /* 0x001fec000b800000 */
[----:B------:R-:W-:-:S06]  /*c800*/  USHF.L.U32 UR67, UR67, 0x1f, URZ ;  /* 0x0000001f43437899 */ /* 0x000fcc00080006ff */
[----:B------:R-:W-:-:S04]  /*c810*/  MOV R2, UR67 ;  /* 0x0000004300027c02 */ /* 0x000fc80008000f00 */
[----:B------:R-:W0:Y:S02]  /*c820*/  SYNCS.PHASECHK.TRANS64.TRYWAIT P4, [UR10], R2 ;  /* 0x00000002ff0075a7 */ /* 0x000e24000808110a */
[----:B0-----:R-:W-:Y:S05]  /*c830*/  @!P4 BRA `(.L_x_19) ;  /* 0x00000028000cc947 */ /* 0x001fea0003800000 */
.L_x_18:
[----:B------:R-:W-:Y:S01]  /*c840*/  BAR.SYNC.DEFER_BLOCKING 0x0 ;  /* 0x0000000000007b1d */ /* 0x000fe20000010000 */
[----:B------:R-:W-:Y:S01]  /*c850*/  FFMA.FTZ R5, R68, R5, 0.28857114911079406738 ;  /* 0x3e93bf9944057423 */ /* 0x000fe20000010005 */
[----:B------:R-:W-:Y:S01]  /*c860*/  @P3 FMUL R133, R133, 0.25 ;  /* 0x3e80000085853820 */ /* 0x000fe20000400000 */
[----:B------:R-:W-:Y:S02]  /*c870*/  ISETP.GE.U32.AND P6, PT, R74, 0x7f800000, PT ;  /* 0x7f8000004a00780c */ /* 0x000fe40003fc6070 */
[C---:B------:R-:W-:Y:S01]  /*c880*/  FFMA.FTZ R69, R68.reuse, R5, -0.36067417263984680176 ;  /* 0xbeb8aa4944457423 */ /* 0x040fe20000010005 */
[----:B------:R-:W-:Y:S02]  /*c890*/  @!P2 FMUL R133, R133, 16777216 ;  /* 0x4b8000008585a820 */ /* 0x000fe40000400000 */
[----:B------:R-:W0:Y:S01]  /*c8a0*/  S2UR UR6, SR_CTAID.Y ;  /* 0x00000000000679c3 */ /* 0x000e220000002600 */
[----:B------:R-:W1:Y:S01]  /*c8b0*/  S2R R70, SR_TID.X ;  /* 0x0000000000467919 */ /* 0x000e620000002100 */
[C---:B------:R-:W-:Y:S01]  /*c8c0*/  FFMA.FTZ R69, R68.reuse, R69, 0.48089820146560668945 ;  /* 0x3ef6384a44457423 */ /* 0x040fe20000010045 */
[----:B------:R-:W2:Y:S01]  /*c8d0*/  MUFU.RCP R190, R133 ;  /* 0x0000008500be7308 */ /* 0x000ea20000001000 */
[----:B------:R-:W-:Y:S01]  /*c8e0*/  FSEL R2, RZ, -23, P5 ;  /* 0xc1b80000ff027808 */ /* 0x000fe20002800000 */
[----:B------:R-:W3:Y:S01]  /*c8f0*/  S2R R194, SR_CTAID.X ;  /* 0x0000000000c27919 */ /* 0x000ee20000002500 */
[C---:B------:R-:W-:Y:S01]  /*c900*/  FFMA.FTZ R69, R68.reuse, R69, -0.72134751081466674805 ;  /* 0xbf38aa3b44457423 */ /* 0x040fe20000010045 */
[----:B------:R-:W-:Y:S01]  /*c910*/  I2FP.F32.S32 R3, R3 ;  /* 0x0000000300037245 */ /* 0x000fe20000201400 */
[----:B------:R-:W4:Y:S02]  /*c920*/  LDC.64 R72, c[0x0][0x398] ;  /* 0x0000e600ff487b82 */ /* 0x000f240000000a00 */
[----:B------:R-:W-:-:S02]  /*c930*/  FMUL R69, R68, R69 ;  /* 0x0000004544457220 */ /* 0x000fc40000400000 */
[----:B------:R-:W-:Y:S02]  /*c940*/  FFMA.FTZ R2, R3, 1.1920928955078125e-07, R2 ;  /* 0x3400000003027823 */ /* 0x000fe40000010002 */
[C---:B------:R-:W-:Y:S01]  /*c950*/  FMUL R69, R68.reuse, R69 ;  /* 0x0000004544457220 */ /* 0x040fe20000400000 */
[----:B------:R-:W5:Y:S02]  /*c960*/  @!P1 SYNCS.CCTL.IV [UR7+0x14000] ;  /* 0x01400000ff0099b1 */ /* 0x000f640008000007 */
[----:B-----5:R-:W-:Y:S01]  /*c970*/  BAR.SYNC.DEFER_BLOCKING 0x0 ;  /* 0x0000000000007b1d */ /* 0x020fe20000010000 */
[----:B------:R-:W-:-:S04]  /*c980*/  FFMA.FTZ R69, R68, 1.4426950216293334961, R69 ;  /* 0x3fb8aa3b44457823 */ /* 0x000fc80000010045 */
[----:B------:R-:W-:Y:S01]  /*c990*/  FADD R69, R2, R69 ;  /* 0x0000004502457221 */ /* 0x000fe20000000000 */
[----:B0-----:R-:W-:Y:S01]  /*c9a0*/  UIMAD UR4, UR6, UR4, URZ ;  /* 0x00000004060472a4 */ /* 0x001fe2000f8e02ff */
[----:B------:R-:W0:Y:S01]  /*c9b0*/  LDTM.x64 R4, tmem[UR9] ;  /* 0x00000009000479ee */ /* 0x000e220008340000 */
[----:B-1----:R-:W-:-:S04]  /*c9c0*/  LOP3.LUT R196, R70, 0xff, RZ, 0xc0, !PT ;  /* 0x000000ff46c47812 */ /* 0x002fc800078ec0ff */
[----:B---3--:R-:W-:-:S05]  /*c9d0*/  LEA R194, R194, R196, 0x8 ;  /* 0x000000c4c2c27211 */ /* 0x008fca00078e40ff */
[----:B------:R-:W-:Y:S01]  /*c9e0*/  IMAD R70, R194, UR5, RZ ;  /* 0x00000005c2467c24 */ /* 0x000fe2000f8e02ff */
[----:B------:R-:W-:Y:S01]  /*c9f0*/  USHF.L.U32 UR5, UR4, 0x1, URZ ;  /* 0x0000000104057899 */ /* 0x000fe200080006ff */
[----:B------:R-:W1:Y:S01]  /*ca00*/  @!P1 SYNCS.CCTL.IV [UR7+0x14008] ;  /* 0x01400800ff0099b1 */ /* 0x000e620008000007 */
[----:B------:R-:W-:Y:S02]  /*ca10*/  NOP ;  /* 0x0000000000007918 */ /* 0x000fe40000000000 */
[C---:B------:R-:W-:Y:S01]  /*ca20*/  SHF.L.U32 R3, R70.reuse, 0x1, RZ ;  /* 0x0000000146037819 */ /* 0x040fe200000006ff */
[----:B------:R-:W-:-:S04]  /*ca30*/  IMAD.HI R70, R70, 0x2, RZ ;  /* 0x0000000246467827 */ /* 0x000fc800078e02ff */
[----:B0-----:R-:W-:Y:S01]  /*ca40*/  @P3 FMUL R4, R4, 0.25 ;  /* 0x3e80000004043820 */ /* 0x001fe20000400000 */
[----:B------:R-:W-:Y:S01]  /*ca50*/  @P3 FMUL R5, R5, 0.25 ;  /* 0x3e80000005053820 */ /* 0x000fe20000400000 */
[----:B------:R-:W-:Y:S01]  /*ca60*/  @P3 FMUL R6, R6, 0.25 ;  /* 0x3e80000006063820 */ /* 0x000fe20000400000 */
[----:B------:R-:W-:Y:S01]  /*ca70*/  @P3 FMUL R7, R7, 0.25 ;  /* 0x3e80000007073820 */ /* 0x000fe20000400000 */
[----:B------:R-:W-:Y:S01]  /*ca80*/  @!P2 FMUL R4, R4, 16777216 ;  /* 0x4b8000000404a820 */ /* 0x000fe20000400000 */
[----:B------:R-:W-:Y:S01]  /*ca90*/  @!P2 FMUL R5, R5, 16777216 ;  /* 0x4b8000000505a820 */ /* 0x000fe20000400000 */
[----:B------:R-:W-:Y:S01]  /*caa0*/  @!P2 FMUL R6, R6, 16777216 ;  /* 0x4b8000000606a820 */ /* 0x000fe20000400000 */
[----:B------:R-:W-:Y:S01]  /*cab0*/  @!P2 FMUL R7, R7, 16777216 ;  /* 0x4b8000000707a820 */ /* 0x000fe20000400000 */
[C---:B--2---:R-:W-:Y:S01]  /*cac0*/  FMUL R4, R190.reuse, R4 ;  /* 0x00000004be047220 */ /* 0x044fe20000400000 */
[C---:B------:R-:W-:Y:S01]  /*cad0*/  FMUL R5, R190.reuse, R5 ;  /* 0x00000005be057220 */ /* 0x040fe20000400000 */
[----:B------:R-:W-:Y:S01]  /*cae0*/  @P3 FMUL R15, R15, 0.25 ;  /* 0x3e8000000f0f3820 */ /* 0x000fe20000400000 */
[C---:B------:R-:W-:Y:S01]  /*caf0*/  FMUL R192, R190.reuse, R6 ;  /* 0x00000006bec07220 */ /* 0x040fe20000400000 */
[----:B------:R-:W-:Y:S01]  /*cb00*/  FMUL R7, R190, R7 ;  /* 0x00000007be077220 */ /* 0x000fe20000400000 */
[----:B------:R-:W-:Y:S01]  /*cb10*/  @P3 FMUL R13, R13, 0.25 ;  /* 0x3e8000000d0d3820 */ /* 0x000fe20000400000 */
[----:B------:R-:W-:Y:S01]  /*cb20*/  F2FP.F16.F32.PACK_AB R4, R5, R4 ;  /* 0x000000040504723e */ /* 0x000fe200000000ff */
[----:B------:R-:W-:Y:S01]  /*cb30*/  @P3 FMUL R14, R14, 0.25 ;  /* 0x3e8000000e0e3820 */ /* 0x000fe20000400000 */
[----:B------:R-:W0:Y:S01]  /*cb40*/  LDC R5, c[0x0][0x3e8] ;  /* 0x0000fa00ff057b82 */ /* 0x000e220000000800 */
[----:B------:R-:W-:Y:S01]  /*cb50*/  @P3 FMUL R21, R21, 0.25 ;  /* 0x3e80000015153820 */ /* 0x000fe20000400000 */
[----:B----4-:R-:W-:Y:S01]  /*cb60*/  IADD3 R2, P4, P5, R3, UR5, R72 ;  /* 0x0000000503027c10 */ /* 0x010fe2000fd9e048 */
[----:B------:R-:W-:Y:S01]  /*cb70*/  @!P2 FMUL R15, R15, 16777216 ;  /* 0x4b8000000f0fa820 */ /* 0x000fe20000400000 */
[----:B------:R-:W-:Y:S01]  /*cb80*/  @P6 MOV R3, 0x7f800000 ;  /* 0x7f80000000036802 */ /* 0x000fe20000000f00 */
[----:B------:R-:W-:Y:S01]  /*cb90*/  UIMAD.WIDE UR4, UR4, 0x2, URZ ;  /* 0x00000002040478a5 */ /* 0x000fe2000f8e02ff */
[----:B------:R-:W-:Y:S01]  /*cba0*/  @P3 FMUL R16, R16, 0.25 ;  /* 0x3e80000010103820 */ /* 0x000fe20000400000 */
[----:B------:R-:W-:Y:S01]  /*cbb0*/  F2FP.F16.F32.PACK_AB R192, R7, R192 ;  /* 0x000000c007c0723e */ /* 0x000fe200000000ff */
[----:B------:R-:W-:Y:S01]  /*cbc0*/  @P3 FMUL R17, R17, 0.25 ;  /* 0x3e80000011113820 */ /* 0x000fe20000400000 */
[----:B------:R-:W-:Y:S01]  /*cbd0*/  @!P2 FMUL R13, R13, 16777216 ;  /* 0x4b8000000d0da820 */ /* 0x000fe20000400000 */
[----:B------:R-:W-:Y:S01]  /*cbe0*/  @!P2 FMUL R14, R14, 16777216 ;  /* 0x4b8000000e0ea820 */ /* 0x000fe20000400000 */
[----:B------:R-:W-:Y:S01]  /*cbf0*/  @P3 FMUL R9, R9, 0.25 ;  /* 0x3e80000009093820 */ /* 0x000fe20000400000 */
[----:B------:R-:W-:Y:S01]  /*cc00*/  @P3 FMUL R20, R20, 0.25 ;  /* 0x3e80000014143820 */ /* 0x000fe20000400000 */
[----:B------:R-:W-:Y:S01]  /*cc10*/  @P3 FMUL R29, R29, 0.25 ;  /* 0x3e8000001d1d3820 */ /* 0x000fe20000400000 */
[----:B------:R-:W-:Y:S01]  /*cc20*/  @!P2 FMUL R21, R21, 16777216 ;  /* 0x4b8000001515a820 */ /* 0x000fe20000400000 */
[----:B------:R-:W-:Y:S01]  /*cc30*/  @P3 FMUL R8, R8, 0.25 ;  /* 0x3e80000008083820 */ /* 0x000fe20000400000 */
[----:B------:R-:W-:Y:S01]  /*cc40*/  @P3 FMUL R27, R27, 0.25 ;  /* 0x3e8000001b1b3820 */ /* 0x000fe20000400000 */
[----:B------:R-:W-:Y:S01]  /*cc50*/  FMUL R139, R190, R15 ;  /* 0x0000000fbe8b7220 */ /* 0x000fe20000400000 */
[----:B------:R-:W-:Y:S01]  /*cc60*/  @P3 FMUL R19, R19, 0.25 ;  /* 0x3e80000013133820 */ /* 0x000fe20000400000 */
[----:B------:R-:W-:Y:S01]  /*cc70*/  @!P2 FMUL R16, R16, 16777216 ;  /* 0x4b8000001010a820 */ /* 0x000fe20000400000 */
[----:B------:R-:W-:Y:S01]  /*cc80*/  @P6 FFMA.FTZ R69, R74, R3, +INF ;  /* 0x7f8000004a456423 */ /* 0x000fe20000010003 */
[----:B------:R-:W-:Y:S01]  /*cc90*/  @P3 FMUL R10, R10, 0.25 ;  /* 0x3e8000000a0a3820 */ /* 0x000fe20000400000 */
[----:B------:R-:W-:Y:S01]  /*cca0*/  @P3 FMUL R11, R11, 0.25 ;  /* 0x3e8000000b0b3820 */ /* 0x000fe20000400000 */
[----:B------:R-:W-:Y:S01]  /*ccb0*/  @P3 FMUL R12, R12, 0.25 ;  /* 0x3e8000000c0c3820 */ /* 0x000fe20000400000 */
[----:B0-----:R-:W-:-:S02]  /*ccc0*/  IMAD R7, R5, 0x30, RZ ;  /* 0x0000003005077824 */ /* 0x001fc400078e02ff */
[----:B------:R-:W-:Y:S01]  /*ccd0*/  @P3 FMUL R18, R18, 0.25 ;  /* 0x3e80000012123820 */ /* 0x000fe20000400000 */
[----:B------:R-:W-:Y:S02]  /*cce0*/  IMAD R15, R5, 0x18, RZ ;  /* 0x00000018050f7824 */ /* 0x000fe400078e02ff */
[----:B------:R-:W-:Y:S01]  /*ccf0*/  @P3 FMUL R22, R22, 0.25 ;  /* 0x3e80000016163820 */ /* 0x000fe20000400000 */
        /* <DEDUP_REMOVED lines=43> */
[----:B------:R-:W-:Y:S01]  /*cfb0*/  @!P2 FMUL R17, R17, 16777216 ;  /* 0x4b8000001111a820 */ /* 0x000fe20000400000 */
[C---:B------:R-:W-:Y:S01]  /*cfc0*/  FMUL R137, R190.reuse, R13 ;  /* 0x0000000dbe897220 */ /* 0x040fe20000400000 */
[----:B------:R-:W-:Y:S01]  /*cfd0*/  FMUL R138, R190, R14 ;  /* 0x0000000ebe8a7220 */ /* 0x000fe20000400000 */
[----:B------:R-:W-:Y:S01]  /*cfe0*/  IMAD R235, R5, 0x60, RZ ;  /* 0x0000006005eb7824 */ /* 0x000fe200078e02ff */
[----:B------:R-:W-:Y:S01]  /*cff0*/  IADD3.X R3, PT, PT, R70, UR5, R73, P4, P5 ;  /* 0x0000000546037c10 */ /* 0x000fe2000a7ea449 */
[----:B------:R-:W-:Y:S01]  /*d000*/  @!P2 FMUL R9, R9, 16777216 ;  /* 0x4b8000000909a820 */ /* 0x000fe20000400000 */
[----:B------:R-:W-:Y:S01]  /*d010*/  @!P2 FMUL R20, R20, 16777216 ;  /* 0x4b8000001414a820 */ /* 0x000fe20000400000 */
[----:B------:R-:W-:Y:S01]  /*d020*/  @!P2 FMUL R29, R29, 16777216 ;  /* 0x4b8000001d1da820 */ /* 0x000fe20000400000 */
[----:B------:R-:W-:Y:S01]  /*d030*/  FMUL R145, R190, R21 ;  /* 0x00000015be917220 */ /* 0x000fe20000400000 */
[----:B------:R-:W-:Y:S01]  /*d040*/  IMAD R13, R5, 0x6, RZ ;  /* 0x00000006050d7824 */ /* 0x000fe200078e02ff */
[----:B------:R-:W-:Y:S01]  /*d050*/  IADD3 R14, P3, PT, R7, R2, RZ ;  /* 0x00000002070e7210 */ /* 0x000fe20007f7e0ff */
[----:B------:R-:W-:Y:S01]  /*d060*/  @!P2 FMUL R8, R8, 16777216 ;  /* 0x4b8000000808a820 */ /* 0x000fe20000400000 */
[----:B------:R-:W-:Y:S01]  /*d070*/  @!P2 FMUL R27, R27, 16777216 ;  /* 0x4b8000001b1ba820 */ /* 0x000fe20000400000 */
[----:B------:R-:W-:-:S02]  /*d080*/  IMAD R21, R5, 0x50, RZ ;  /* 0x0000005005157824 */ /* 0x000fc400078e02ff */
[----:B------:R-:W-:Y:S01]  /*d090*/  @!P2 FMUL R19, R19, 16777216 ;  /* 0x4b8000001313a820 */ /* 0x000fe20000400000 */
[----:B------:R-:W-:Y:S01]  /*d0a0*/  FMUL R140, R190, R16 ;  /* 0x00000010be8c7220 */ /* 0x000fe20000400000 */
[----:B------:R-:W-:Y:S01]  /*d0b0*/  @!P2 FMUL R10, R10, 16777216 ;  /* 0x4b8000000a0aa820 */ /* 0x000fe20000400000 */
        /* <DEDUP_REMOVED lines=47> */
[C---:B------:R-:W-:Y:S01]  /*d3b0*/  FMUL R141, R190.reuse, R17 ;  /* 0x00000011be8d7220 */ /* 0x040fe20000400000 */
[----:B------:R-:W-:Y:S01]  /*d3c0*/  IADD3 R16, P5, PT, R15, R2, RZ ;  /* 0x000000020f107210 */ /* 0x000fe20007fbe0ff */
[C---:B------:R-:W-:Y:S01]  /*d3d0*/  FMUL R133, R190.reuse, R9 ;  /* 0x00000009be857220 */ /* 0x040fe20000400000 */
[C---:B------:R-:W-:Y:S01]  /*d3e0*/  FMUL R144, R190.reuse, R20 ;  /* 0x00000014be907220 */ /* 0x040fe20000400000 */
[C---:B------:R-:W-:Y:S01]  /*d3f0*/  FMUL R153, R190.reuse, R29 ;  /* 0x0000001dbe997220 */ /* 0x040fe20000400000 */
[----:B------:R-:W-:Y:S01]  /*d400*/  IMAD R17, R5, 0xc, RZ ;  /* 0x0000000c05117824 */ /* 0x000fe200078e02ff */
[----:B------:R-:W-:Y:S01]  /*d410*/  IADD3 R6, P2, PT, R235, R2, RZ ;  /* 0x00000002eb067210 */ /* 0x000fe20007f5e0ff */
[C---:B------:R-:W-:Y:S01]  /*d420*/  FMUL R132, R190.reuse, R8 ;  /* 0x00000008be847220 */ /* 0x040fe20000400000 */
[----:B------:R-:W-:Y:S01]  /*d430*/  LEA.HI.X.SX32 R15, R15, R3, 0x1, P3 ;  /* 0x000000030f0f7211 */ /* 0x000fe200018f0eff */
[C---:B------:R-:W-:Y:S01]  /*d440*/  FMUL R151, R190.reuse, R27 ;  /* 0x0000001bbe977220 */ /* 0x040fe20000400000 */
[C---:B------:R-:W-:Y:S01]  /*d450*/  LEA R9, R5.reuse, R5, 0x1 ;  /* 0x0000000505097211 */ /* 0x040fe200078e08ff */
[----:B------:R-:W-:Y:S01]  /*d460*/  IMAD R29, R5, 0x28, RZ ;  /* 0x00000028051d7824 */ /* 0x000fe200078e02ff */
[-C--:B------:R-:W-:Y:S01]  /*d470*/  IADD3 R20, P3, PT, R13, R2.reuse, RZ ;  /* 0x000000020d147210 */ /* 0x080fe20007f7e0ff */
[----:B------:R-:W-:Y:S01]  /*d480*/  FMUL R143, R190, R19 ;  /* 0x00000013be8f7220 */ /* 0x000fe20000400000 */
[----:B------:R-:W-:Y:S01]  /*d490*/  IMAD R27, R5, 0xa, RZ ;  /* 0x0000000a051b7824 */ /* 0x000fe200078e02ff */
[----:B------:R-:W-:Y:S01]  /*d4a0*/  IADD3 R8, P4, PT, R21, R2, RZ ;  /* 0x0000000215087210 */ /* 0x000fe20007f9e0ff */
[C---:B------:R-:W-:Y:S01]  /*d4b0*/  IMAD R243, R5.reuse, 0x70, RZ ;  /* 0x0000007005f37824 */ /* 0x040fe200078e02ff */
[----:B------:R-:W-:Y:S01]  /*d4c0*/  FSETP.NEU.AND P6, PT, R74, RZ, PT ;  /* 0x000000ff4a00720b */ /* 0x000fe20003fcd000 */
[----:B------:R-:W-:-:S02]  /*d4d0*/  IMAD R19, R5, 0x48, RZ ;  /* 0x0000004805137824 */ /* 0x000fc400078e02ff */
[C---:B------:R-:W-:Y:S01]  /*d4e0*/  FMUL R142, R190.reuse, R18 ;  /* 0x00000012be8e7220 */ /* 0x040fe20000400000 */
[----:B------:R-:W-:Y:S01]  /*d4f0*/  LEA.HI.X.SX32 R7, R7, R3, 0x1, P2 ;  /* 0x0000000307077211 */ /* 0x000fe200010f0eff */
[C---:B------:R-:W-:Y:S01]  /*d500*/  FMUL R149, R190.reuse, R25 ;  /* 0x00000019be957220 */ /* 0x040fe20000400000 */
[----:B------:R-:W-:Y:S01]  /*d510*/  IADD3 R18, P2, PT, R17, R2, RZ ;  /* 0x0000000211127210 */ /* 0x000fe20007f5e0ff */
[C---:B------:R-:W-:Y:S01]  /*d520*/  FMUL R135, R190.reuse, R11 ;  /* 0x0000000bbe877220 */ /* 0x040fe20000400000 */
[----:B------:R-:W-:Y:S01]  /*d530*/  LEA.HI.X.SX32 R21, R9, R3, 0x1, P3 ;  /* 0x0000000309157211 */ /* 0x000fe200018f0eff */
[C---:B------:R-:W-:Y:S01]  /*d540*/  FMUL R152, R190.reuse, R28 ;  /* 0x0000001cbe987220 */ /* 0x040fe20000400000 */
[C---:B------:R-:W-:Y:S01]  /*d550*/  FMUL R157, R190.reuse, R33 ;  /* 0x00000021be9d7220 */ /* 0x040fe20000400000 */
[C---:B------:R-:W-:Y:S01]  /*d560*/  FMUL R161, R190.reuse, R37 ;  /* 0x00000025bea17220 */ /* 0x040fe20000400000 */
[----:B------:R-:W-:Y:S01]  /*d570*/  IMAD R25, R5, 0x14, RZ ;  /* 0x0000001405197824 */ /* 0x000fe200078e02ff */
[----:B------:R-:W-:Y:S01]  /*d580*/  LEA.HI.X.SX32 R9, R29, R3, 0x1, P4 ;  /* 0x000000031d097211 */ /* 0x000fe200020f0eff */
[C---:B------:R-:W-:Y:S01]  /*d590*/  FMUL R134, R190.reuse, R10 ;  /* 0x0000000abe867220 */ /* 0x040fe20000400000 */
[C---:B------:R-:W-:Y:S01]  /*d5a0*/  FMUL R136, R190.reuse, R12 ;  /* 0x0000000cbe887220 */ /* 0x040fe20000400000 */
[C---:B------:R-:W-:Y:S01]  /*d5b0*/  FMUL R159, R190.reuse, R35 ;  /* 0x00000023be9f7220 */ /* 0x040fe20000400000 */
[----:B------:R-:W-:Y:S01]  /*d5c0*/  FSEL R69, R69, -INF , P6 ;  /* 0xff80000045457808 */ /* 0x000fe20003000000 */
[C---:B------:R-:W-:Y:S01]  /*d5d0*/  IMAD R37, R5.reuse, 0x38, RZ ;  /* 0x0000003805257824 */ /* 0x040fe200078e02ff */
[C---:B------:R-:W-:Y:S01]  /*d5e0*/  LEA R11, R5.reuse, R5, 0x2 ;  /* 0x00000005050b7211 */ /* 0x040fe200078e10ff */
[----:B------:R-:W-:Y:S01]  /*d5f0*/  IMAD R33, R5, 0x1c, RZ ;  /* 0x0000001c05217824 */ /* 0x000fe200078e02ff */
[-C--:B------:R-:W-:Y:S01]  /*d600*/  IADD3 R28, P4, PT, R27, R2.reuse, RZ ;  /* 0x000000021b1c7210 */ /* 0x080fe20007f9e0ff */
[----:B------:R-:W-:Y:S01]  /*d610*/  IMAD R35, R5, 0xe, RZ ;  /* 0x0000000e05237824 */ /* 0x000fe200078e02ff */
[----:B------:R-:W-:Y:S01]  /*d620*/  IADD3 R10, P1, PT, R243, R2, RZ ;  /* 0x00000002f30a7210 */ /* 0x000fe20007f3e0ff */
[C---:B------:R-:W-:Y:S01]  /*d630*/  FMUL R148, R190.reuse, R24 ;  /* 0x00000018be947220 */ /* 0x040fe20000400000 */
[----:B------:R-:W-:Y:S01]  /*d640*/  IADD3 R12, P6, PT, R19, R2, RZ ;  /* 0x00000002130c7210 */ /* 0x000fe20007fde0ff */
[C---:B------:R-:W-:Y:S01]  /*d650*/  FMUL R150, R190.reuse, R26 ;  /* 0x0000001abe967220 */ /* 0x040fe20000400000 */
[----:B------:R-:W-:Y:S01]  /*d660*/  LEA.HI.X.SX32 R19, R13, R3, 0x1, P2 ;  /* 0x000000030d137211 */ /* 0x000fe200010f0eff */
[C---:B------:R-:W-:Y:S01]  /*d670*/  FMUL R158, R190.reuse, R34 ;  /* 0x00000022be9e7220 */ /* 0x040fe20000400000 */
[-C--:B------:R-:W-:Y:S01]  /*d680*/  IADD3 R24, P2, PT, R29, R2.reuse, RZ ;  /* 0x000000021d187210 */ /* 0x080fe20007f5e0ff */
[C---:B------:R-:W-:Y:S01]  /*d690*/  FMUL R167, R190.reuse, R43 ;  /* 0x0000002bbea77220 */ /* 0x040fe20000400000 */
[----:B------:R-:W-:Y:S01]  /*d6a0*/  IADD3 R26, P3, PT, R25, R2, RZ ;  /* 0x00000002191a7210 */ /* 0x000fe20007f7e0ff */
[C---:B------:R-:W-:Y:S01]  /*d6b0*/  FMUL R147, R190.reuse, R23 ;  /* 0x00000017be937220 */ /* 0x040fe20000400000 */
[----:B------:R-:W-:Y:S01]  /*d6c0*/  LEA.HI.X.SX32 R29, R11, R3, 0x1, P4 ;  /* 0x000000030b1d7211 */ /* 0x000fe200020f0eff */
[C---:B------:R-:W-:Y:S01]  /*d6d0*/  FMUL R160, R190.reuse, R36 ;  /* 0x00000024bea07220 */ /* 0x040fe20000400000 */
[C---:B------:R-:W-:Y:S01]  /*d6e0*/  FMUL R165, R190.reuse, R41 ;  /* 0x00000029bea57220 */ /* 0x040fe20000400000 */
[----:B------:R-:W-:Y:S01]  /*d6f0*/  IMAD R43, R5, 0x24, RZ ;  /* 0x00000024052b7824 */ /* 0x000fe200078e02ff */
[----:B------:R-:W-:Y:S01]  /*d700*/  IADD3 R34, P4, PT, R33, R2, RZ ;  /* 0x0000000221227210 */ /* 0x000fe20007f9e0ff */
[----:B------:R-:W-:Y:S01]  /*d710*/  IMAD R41, R5, 0x12, RZ ;  /* 0x0000001205297824 */ /* 0x000fe200078e02ff */
[----:B------:R-:W-:Y:S01]  /*d720*/  LEA.HI.X.SX32 R11, R37, R3, 0x1, P1 ;  /* 0x00000003250b7211 */ /* 0x000fe200008f0eff */
[C---:B------:R-:W-:Y:S01]  /*d730*/  FMUL R156, R190.reuse, R32 ;  /* 0x00000020be9c7220 */ /* 0x040fe20000400000 */
[----:B------:R-:W-:Y:S01]  /*d740*/  LEA R23, R5, -R5, 0x3 ;  /* 0x8000000505177211 */ /* 0x000fe200078e18ff */
[C---:B------:R-:W-:Y:S01]  /*d750*/  FMUL R164, R190.reuse, R40 ;  /* 0x00000028bea47220 */ /* 0x040fe20000400000 */
[-C--:B------:R-:W-:Y:S01]  /*d760*/  IADD3 R36, P1, PT, R35, R2.reuse, RZ ;  /* 0x0000000223247210 */ /* 0x080fe20007f3e0ff */
[C---:B------:R-:W-:Y:S01]  /*d770*/  FMUL R173, R190.reuse, R49 ;  /* 0x00000031bead7220 */ /* 0x040fe20000400000 */
[----:B------:R-:W-:Y:S01]  /*d780*/  LEA.HI.X.SX32 R27, R27, R3, 0x1, P3 ;  /* 0x000000031b1b7211 */ /* 0x000fe200018f0eff */
[C---:B------:R-:W-:Y:S01]  /*d790*/  FMUL R155, R190.reuse, R31 ;  /* 0x0000001fbe9b7220 */ /* 0x040fe20000400000 */
[----:B------:R-:W-:Y:S01]  /*d7a0*/  IADD3 R32, P3, PT, R37, R2, RZ ;  /* 0x0000000225207210 */ /* 0x000fe20007f7e0ff */
[C---:B------:R-:W-:Y:S01]  /*d7b0*/  FMUL R166, R190.reuse, R42 ;  /* 0x0000002abea67220 */ /* 0x040fe20000400000 */
[----:B------:R-:W-:Y:S01]  /*d7c0*/  LEA.HI.X.SX32 R35, R35, R3, 0x1, P4 ;  /* 0x0000000323237211 */ /* 0x000fe200020f0eff */
[C---:B------:R-:W-:Y:S01]  /*d7d0*/  FMUL R171, R190.reuse, R47 ;  /* 0x0000002fbeab7220 */ /* 0x040fe20000400000 */
[----:B------:R-:W-:Y:S01]  /*d7e0*/  IMAD R49, R5, 0x2c, RZ ;  /* 0x0000002c05317824 */ /* 0x000fe200078e02ff */
[----:B------:R-:W-:Y:S01]  /*d7f0*/  IADD3 R40, P4, PT, R43, R2, RZ ;  /* 0x000000022b287210 */ /* 0x000fe20007f9e0ff */
[----:B------:R-:W-:Y:S01]  /*d800*/  IMAD R231, R5, 0x58, RZ ;  /* 0x0000005805e77824 */ /* 0x000fe200078e02ff */
[----:B------:R-:W-:Y:S01]  /*d810*/  LEA.HI.X.SX32 R37, R23, R3, 0x1, P1 ;  /* 0x0000000317257211 */ /* 0x000fe200008f0eff */
[C---:B------:R-:W-:Y:S01]  /*d820*/  IMAD R47, R5.reuse, 0x16, RZ ;  /* 0x00000016052f7824 */ /* 0x040fe200078e02ff */
[----:B------:R-:W-:Y:S01]  /*d830*/  LEA R31, R5, R5, 0x3 ;  /* 0x00000005051f7211 */ /* 0x000fe200078e18ff */
[C---:B------:R-:W-:Y:S01]  /*d840*/  FMUL R146, R190.reuse, R22 ;  /* 0x00000016be927220 */ /* 0x040fe20000400000 */
[----:B------:R-:W-:Y:S01]  /*d850*/  IADD3 R42, P1, PT, R41, R2, RZ ;  /* 0x00000002292a7210 */ /* 0x000fe20007f3e0ff */
[C---:B------:R-:W-:Y:S01]  /*d860*/  FMUL R163, R190.reuse, R39 ;  /* 0x00000027bea37220 */ /* 0x040fe20000400000 */
[C---:B------:R-:W-:Y:S01]  /*d870*/  FMUL R170, R190.reuse, R46 ;  /* 0x0000002ebeaa7220 */ /* 0x040fe20000400000 */
[C---:B------:R-:W-:Y:S01]  /*d880*/  FMUL R179, R190.reuse, R55 ;  /* 0x00000037beb37220 */ /* 0x040fe20000400000 */
[-C--:B------:R-:W-:Y:S01]  /*d890*/  LEA.HI.X.SX32 R17, R17, R3.reuse, 0x1, P5 ;  /* 0x0000000311117211 */ /* 0x080fe200028f0eff */
[C---:B------:R-:W-:Y:S01]  /*d8a0*/  FMUL R172, R190.reuse, R48 ;  /* 0x00000030beac7220 */ /* 0x040fe20000400000 */
[----:B------:R-:W-:Y:S01]  /*d8b0*/  LEA.HI.X.SX32 R13, R43, R3, 0x1, P6 ;  /* 0x000000032b0d7211 */ /* 0x000fe200030f0eff */
[C---:B------:R-:W-:Y:S01]  /*d8c0*/  FMUL R177, R190.reuse, R53 ;  /* 0x00000035beb17220 */ /* 0x040fe20000400000 */
[-C--:B------:R-:W-:Y:S01]  /*d8d0*/  LEA.HI.X.SX32 R41, R41, R3.reuse, 0x1, P4 ;  /* 0x0000000329297211 */ /* 0x080fe200020f0eff */
[----:B------:R-:W-:Y:S01]  /*d8e0*/  IMAD R39, R5, 0xb, RZ ;  /* 0x0000000b05277824 */ /* 0x000fe200078e02ff */
[-C--:B------:R-:W-:Y:S01]  /*d8f0*/  IADD3 R22, P5, PT, R231, R2.reuse, RZ ;  /* 0x00000002e7167210 */ /* 0x080fe20007fbe0ff */
[----:B------:R-:W-:Y:S01]  /*d900*/  IMAD R55, R5, 0x34, RZ ;  /* 0x0000003405377824 */ /* 0x000fe200078e02ff */
[-C--:B------:R-:W-:Y:S01]  /*d910*/  IADD3 R46, P4, PT, R49, R2.reuse, RZ ;  /* 0x00000002312e7210 */ /* 0x080fe20007f9e0ff */
[----:B------:R-:W-:Y:S01]  /*d920*/  IMAD R239, R5, 0x68, RZ ;  /* 0x0000006805ef7824 */ /* 0x000fe200078e02ff */
[----:B------:R-:W-:Y:S01]  /*d930*/  LEA.HI.X.SX32 R43, R31, R3, 0x1, P1 ;  /* 0x000000031f2b7211 */ /* 0x000fe200008f0eff */
[----:B------:R-:W-:Y:S01]  /*d940*/  IMAD R53, R5, 0x1a, RZ ;  /* 0x0000001a05357824 */ /* 0x000fe200078e02ff */
[----:B------:R-:W-:Y:S01]  /*d950*/  IADD3 R48, P1, PT, R47, R2, RZ ;  /* 0x000000022f307210 */ /* 0x000fe20007f3e0ff */
[C---:B------:R-:W-:Y:S01]  /*d960*/  FMUL R154, R190.reuse, R30 ;  /* 0x0000001ebe9a7220 */ /* 0x040fe20000400000 */
[C---:B------:R-:W-:Y:S01]  /*d970*/  FMUL R169, R190.reuse, R45 ;  /* 0x0000002dbea97220 */ /* 0x040fe20000400000 */
[C---:B------:R-:W-:Y:S01]  /*d980*/  FMUL R176, R190.reuse, R52 ;  /* 0x00000034beb07220 */ /* 0x040fe20000400000 */
[C---:B------:R-:W-:Y:S01]  /*d990*/  FMUL R185, R190.reuse, R61 ;  /* 0x0000003dbeb97220 */ /* 0x040fe20000400000 */
[-C--:B------:R-:W-:Y:S01]  /*d9a0*/  LEA.HI.X.SX32 R25, R25, R3.reuse, 0x1, P2 ;  /* 0x0000000319197211 */ /* 0x080fe200010f0eff */
[C---:B------:R-:W-:Y:S01]  /*d9b0*/  FMUL R178, R190.reuse, R54 ;  /* 0x00000036beb27220 */ /* 0x040fe20000400000 */
[----:B------:R-:W-:Y:S01]  /*d9c0*/  LEA.HI.X.SX32 R23, R49, R3, 0x1, P5 ;  /* 0x0000000331177211 */ /* 0x000fe200028f0eff */
[----:B------:R-:W-:Y:S01]  /*d9d0*/  FMUL R183, R190, R59 ;  /* 0x0000003bbeb77220 */ /* 0x000fe20000400000 */
        /* <DEDUP_REMOVED lines=9> */
[----:B------:R-:W-:-:S02]  /*da70*/  IMAD R215, R5, 0x44, RZ ;  /* 0x0000004405d77824 */ /* 0x000fc400078e02ff */
[C---:B------:R-:W-:Y:S01]  /*da80*/  FMUL R162, R190.reuse, R38 ;  /* 0x00000026bea27220 */ /* 0x040fe20000400000 */
[----:B------:R-:W-:Y:S02]  /*da90*/  IMAD R221, R5, 0x4c, RZ ;  /* 0x0000004c05dd7824 */ /* 0x000fe400078e02ff */
[C---:B------:R-:W-:Y:S01]  /*daa0*/  FMUL R182, R190.reuse, R58 ;  /* 0x0000003abeb67220 */ /* 0x040fe20000400000 */
[C---:B------:R-:W-:Y:S01]  /*dab0*/  FMUL R191, R190.reuse, R65 ;  /* 0x00000041bebf7220 */ /* 0x040fe20000400000 */
[----:B------:R-:W-:Y:S01]  /*dac0*/  LEA.HI.X.SX32 R33, R33, R3, 0x1, P3 ;  /* 0x0000000321217211 */ /* 0x000fe200018f0eff */
[C---:B------:R-:W-:Y:S01]  /*dad0*/  FMUL R175, R190.reuse, R51 ;  /* 0x00000033beaf7220 */ /* 0x040fe20000400000 */
[-C--:B------:R-:W-:Y:S01]  /*dae0*/  LEA.HI.X.SX32 R31, R55, R3.reuse, 0x1, P2 ;  /* 0x00000003371f7211 */ /* 0x080fe200010f0eff */
[C---:B------:R-:W-:Y:S01]  /*daf0*/  FMUL R184, R190.reuse, R60 ;  /* 0x0000003cbeb87220 */ /* 0x040fe20000400000 */
[-C--:B------:R-:W-:Y:S01]  /*db00*/  LEA.HI.X.SX32 R53, R53, R3.reuse, 0x1, P4 ;  /* 0x0000000335357211 */ /* 0x080fe200020f0eff */
[----:B------:R-:W-:Y:S01]  /*db10*/  FFMA R0, R69, 0.69314718246459960938, R0 ;  /* 0x3f31721845007823 */ /* 0x000fe20000000000 */
[----:B------:R-:W-:Y:S01]  /*db20*/  IMAD R65, R5, 0x22, RZ ;  /* 0x0000002205417824 */ /* 0x000fe200078e02ff */
[----:B------:R-:W-:Y:S01]  /*db30*/  IADD3 R38, P3, PT, R247, R2, RZ ;  /* 0x00000002f7267210 */ /* 0x000fe20007f7e0ff */
[C---:B------:R-:W-:Y:S01]  /*db40*/  FMUL R168, R190.reuse, R44 ;  /* 0x0000002cbea87220 */ /* 0x040fe20000400000 */
[----:B------:R-:W-:Y:S01]  /*db50*/  IADD3 R58, P4, PT, R61, R2, RZ ;  /* 0x000000023d3a7210 */ /* 0x000fe20007f9e0ff */
[----:B------:R-:W-:Y:S01]  /*db60*/  FMUL R174, R190, R50 ;  /* 0x00000032beae7220 */ /* 0x000fe20000400000 */
        /* <DEDUP_REMOVED lines=8> */
[----:B------:R-:W-:Y:S01]  /*dbf0*/  IADD3 R50, P5, PT, R221, R2, RZ ;  /* 0x00000002dd327210 */ /* 0x000fe20007fbe0ff */
[----:B------:R-:W-:-:S02]  /*dc00*/  IMAD R237, R5, 0x64, RZ ;  /* 0x0000006405ed7824 */ /* 0x000fc400078e02ff */
[C---:B------:R-:W-:Y:S01]  /*dc10*/  FMUL R180, R190.reuse, R56 ;  /* 0x00000038beb47220 */ /* 0x040fe20000400000 */
[C---:B------:R-:W-:Y:S01]  /*dc20*/  FMUL R181, R190.reuse, R57 ;  /* 0x00000039beb57220 */ /* 0x040fe20000400000 */
[C---:B------:R-:W-:Y:S01]  /*dc30*/  FMUL R186, R190.reuse, R62 ;  /* 0x0000003ebeba7220 */ /* 0x040fe20000400000 */
[C---:B------:R-:W-:Y:S01]  /*dc40*/  FMUL R187, R190.reuse, R63 ;  /* 0x0000003fbebb7220 */ /* 0x040fe20000400000 */
[C---:B------:R-:W-:Y:S01]  /*dc50*/  FMUL R188, R190.reuse, R64 ;  /* 0x00000040bebc7220 */ /* 0x040fe20000400000 */
[C---:B------:R-:W-:Y:S01]  /*dc60*/  FMUL R189, R190.reuse, R66 ;  /* 0x00000042bebd7220 */ /* 0x040fe20000400000 */
[----:B------:R-:W-:Y:S01]  /*dc70*/  LEA.HI.X.SX32 R39, R61, R3, 0x1, P3 ;  /* 0x000000033d277211 */ /* 0x000fe200018f0eff */
[----:B------:R-:W-:Y:S01]  /*dc80*/  FMUL R190, R190, R67 ;  /* 0x00000043bebe7220 */ /* 0x000fe20000400000 */
[----:B------:R-:W-:Y:S01]  /*dc90*/  LEA.HI.X.SX32 R59, R59, R3, 0x1, P4 ;  /* 0x000000033b3b7211 */ /* 0x000fe200020f0eff */
[C---:B------:R-:W-:Y:S01]  /*dca0*/  IMAD R63, R5.reuse, 0x13, RZ ;  /* 0x00000013053f7824 */ /* 0x040fe200078e02ff */
[C---:B------:R-:W-:Y:S01]  /*dcb0*/  LEA R57, R5.reuse, R5, 0x4 ;  /* 0x0000000505397211 */ /* 0x040fe200078e20ff */
[----:B------:R-:W-:Y:S01]  /*dcc0*/  IMAD R67, R5, 0x15, RZ ;  /* 0x0000001505437824 */ /* 0x000fe200078e02ff */
[-C--:B------:R-:W-:Y:S01]  /*dcd0*/  IADD3 R64, P4, PT, R65, R2.reuse, RZ ;  /* 0x0000000241407210 */ /* 0x080fe20007f9e0ff */
        /* <DEDUP_REMOVED lines=55> */
[CC--:B------:R-:W-:Y:S01]  /*e050*/  LEA R93, R5.reuse, -R5.reuse, 0x5 ;  /* 0x80000005055d7211 */ /* 0x0c0fe200078e28ff */
        /* <DEDUP_REMOVED lines=23> */
[-C--:B------:R-:W-:Y:S01]  /*e1d0*/  LEA.HI.X.SX32 R91, R91, R3.reuse, 0x1, P1 ;  /* 0x000000035b5b7211 */ /* 0x080fe200008f0eff */
[----:B------:R-:W-:Y:S01]  /*e1e0*/  IMAD R115, R5, 0x3b, RZ ;  /* 0x0000003b05737824 */ /* 0x000fe200078e02ff */
[----:B------:R-:W-:Y:S01]  /*e1f0*/  LEA.HI.X.SX32 R97, R97, R3, 0x1, P5 ;  /* 0x0000000361617211 */ /* 0x000fe200028f0eff */
[----:B------:R-:W-:Y:S01]  /*e200*/  IMAD R117, R5, 0x3d, RZ ;  /* 0x0000003d05757824 */ /* 0x000fe200078e02ff */
[-C--:B------:R-:W-:Y:S01]  /*e210*/  IADD3 R98, P6, PT, R229, R2.reuse, RZ ;  /* 0x00000002e5627210 */ /* 0x080fe20007fde0ff */
[----:B------:R0:W-:Y:S01]  /*e220*/  STG.E.U16 desc[UR18][R2.64], R4 ;  /* 0x0000000402007986 */ /* 0x0001e2000c101512 */
[-C--:B------:R-:W-:Y:S01]  /*e230*/  IADD3 R100, P2, PT, R207, R2.reuse, RZ ;  /* 0x00000002cf647210 */ /* 0x080fe20007f5e0ff */
[----:B------:R-:W2:Y:S01]  /*e240*/  LDCU UR4, c[0x0][0x3ec] ;  /* 0x00007d80ff0477ac */ /* 0x000ea20008000800 */
[----:B------:R-:W-:-:S02]  /*e250*/  IADD3 R102, P3, PT, R205, R2, RZ ;  /* 0x00000002cd667210 */ /* 0x000fc40007f7e0ff */
[-C--:B------:R-:W-:Y:S02]  /*e260*/  IADD3 R104, P1, PT, R203, R2.reuse, RZ ;  /* 0x00000002cb687210 */ /* 0x080fe40007f3e0ff */
[-C--:B------:R-:W-:Y:S02]  /*e270*/  IADD3 R108, P5, PT, R199, R2.reuse, RZ ;  /* 0x00000002c76c7210 */ /* 0x080fe40007fbe0ff */
[----:B------:R-:W-:Y:S02]  /*e280*/  SHF.L.U32 R119, R5, 0x1, RZ ;  /* 0x0000000105777819 */ /* 0x000fe400000006ff */
[-C--:B------:R-:W-:Y:S02]  /*e290*/  LEA.HI.X.SX32 R95, R95, R3.reuse, 0x1, P4 ;  /* 0x000000035f5f7211 */ /* 0x080fe400020f0eff */
[----:B------:R-:W-:Y:S02]  /*e2a0*/  IADD3 R106, P4, PT, R201, R2, RZ ;  /* 0x00000002c96a7210 */ /* 0x000fe40007f9e0ff */
[----:B------:R-:W-:-:S02]  /*e2b0*/  LEA.HI.X.SX32 R99, R99, R3, 0x1, P6 ;  /* 0x0000000363637211 */ /* 0x000fc400030f0eff */
[-C--:B------:R-:W-:Y:S02]  /*e2c0*/  LEA.HI.X.SX32 R101, R101, R3.reuse, 0x1, P2 ;  /* 0x0000000365657211 */ /* 0x080fe400010f0eff */
[-C--:B------:R-:W-:Y:S01]  /*e2d0*/  LEA.HI.X.SX32 R103, R103, R3.reuse, 0x1, P3 ;  /* 0x0000000367677211 */ /* 0x080fe200018f0eff */
[----:B--2---:R-:W-:Y:S01]  /*e2e0*/  UIMAD UR4, UR6, UR4, URZ ;  /* 0x00000004060472a4 */ /* 0x004fe2000f8e02ff */
[-C--:B------:R-:W-:Y:S02]  /*e2f0*/  LEA.HI.X.SX32 R105, R105, R3.reuse, 0x1, P1 ;  /* 0x0000000369697211 */ /* 0x080fe400008f0eff */
[----:B------:R-:W-:Y:S01]  /*e300*/  LEA.HI.X.SX32 R109, R109, R3, 0x1, P5 ;  /* 0x000000036d6d7211 */ /* 0x000fe200028f0eff */
[----:B------:R-:W-:Y:S01]  /*e310*/  USHF.L.U32 UR6, UR4, 0x2, URZ ;  /* 0x0000000204067899 */ /* 0x000fe200080006ff */
[-C--:B------:R-:W-:Y:S01]  /*e320*/  IADD3 R110, P6, PT, R197, R2.reuse, RZ ;  /* 0x00000002c56e7210 */ /* 0x080fe20007fde0ff */
[----:B------:R-:W-:Y:S01]  /*e330*/  UIMAD.WIDE UR4, UR4, 0x4, URZ ;  /* 0x00000004040478a5 */ /* 0x000fe2000f8e02ff */
[----:B------:R-:W-:-:S02]  /*e340*/  IADD3 R112, P2, PT, R195, R2, RZ ;  /* 0x00000002c3707210 */ /* 0x000fc40007f5e0ff */
[-C--:B------:R-:W-:Y:S02]  /*e350*/  IADD3 R114, P3, PT, R193, R2.reuse, RZ ;  /* 0x00000002c1727210 */ /* 0x080fe40007f7e0ff */
[-C--:B------:R-:W-:Y:S02]  /*e360*/  IADD3 R116, P1, PT, R123, R2.reuse, RZ ;  /* 0x000000027b747210 */ /* 0x080fe40007f3e0ff */
[-C--:B------:R-:W-:Y:S02]  /*e370*/  IADD3 R120, P5, PT, R119, R2.reuse, RZ ;  /* 0x0000000277787210 */ /* 0x080fe40007fbe0ff */
[-C--:B------:R-:W-:Y:S02]  /*e380*/  LEA.HI.X.SX32 R107, R107, R3.reuse, 0x1, P4 ;  /* 0x000000036b6b7211 */ /* 0x080fe400020f0eff */
[----:B------:R-:W-:Y:S02]  /*e390*/  IADD3 R118, P4, PT, R121, R2, RZ ;  /* 0x0000000279767210 */ /* 0x000fe40007f9e0ff */
[----:B------:R-:W-:-:S02]  /*e3a0*/  LEA.HI.X.SX32 R111, R111, R3, 0x1, P6 ;  /* 0x000000036f6f7211 */ /* 0x000fc400030f0eff */
[-C--:B------:R-:W-:Y:S02]  /*e3b0*/  LEA.HI.X.SX32 R113, R113, R3.reuse, 0x1, P2 ;  /* 0x0000000371717211 */ /* 0x080fe400010f0eff */
[-C--:B------:R-:W-:Y:S02]  /*e3c0*/  LEA.HI.X.SX32 R115, R115, R3.reuse, 0x1, P3 ;  /* 0x0000000373737211 */ /* 0x080fe400018f0eff */
[-C--:B------:R-:W-:Y:S02]  /*e3d0*/  LEA.HI.X.SX32 R117, R117, R3.reuse, 0x1, P1 ;  /* 0x0000000375757211 */ /* 0x080fe400008f0eff */
[C---:B------:R-:W-:Y:S02]  /*e3e0*/  LEA.HI.X.SX32 R121, R5.reuse, R3, 0x1, P5 ;  /* 0x0000000305797211 */ /* 0x040fe400028f0eff */
[C---:B------:R-:W-:Y:S02]  /*e3f0*/  SHF.L.U32 R125, R5.reuse, 0x2, RZ ;  /* 0x00000002057d7819 */ /* 0x040fe400000006ff */
[----:B------:R-:W-:-:S02]  /*e400*/  SHF.L.U32 R127, R5, 0x3, RZ ;  /* 0x00000003057f7819 */ /* 0x000fc400000006ff */
[C---:B------:R-:W-:Y:S02]  /*e410*/  SHF.L.U32 R129, R5.reuse, 0x4, RZ ;  /* 0x0000000405817819 */ /* 0x040fe400000006ff */
[C---:B------:R-:W-:Y:S02]  /*e420*/  SHF.L.U32 R131, R5.reuse, 0x5, RZ ;  /* 0x0000000505837819 */ /* 0x040fe400000006ff */
[CC--:B------:R-:W-:Y:S02]  /*e430*/  LEA R122, P6, R5.reuse, R2.reuse, 0x2 ;  /* 0x00000002057a7211 */ /* 0x0c0fe400078c10ff */
[CC--:B------:R-:W-:Y:S02]  /*e440*/  LEA R124, P2, R5.reuse, R2.reuse, 0x3 ;  /* 0x00000002057c7211 */ /* 0x0c0fe400078418ff */
[CC--:B------:R-:W-:Y:S02]  /*e450*/  LEA R126, P3, R5.reuse, R2.reuse, 0x4 ;  /* 0x00000002057e7211 */ /* 0x0c0fe400078620ff */
[----:B------:R-:W-:-:S02]  /*e460*/  LEA R128, P1, R5, R2, 0x5 ;  /* 0x0000000205807211 */ /* 0x000fc400078228ff */
[C---:B------:R-:W-:Y:S02]  /*e470*/  LEA R130, P5, R5.reuse, R2, 0x6 ;  /* 0x0000000205827211 */ /* 0x040fe400078a30ff */
[----:B------:R-:W-:Y:S02]  /*e480*/  LEA R5, R5, -R5, 0x6 ;  /* 0x8000000505057211 */ /* 0x000fe400078e30ff */
[-C--:B------:R-:W-:Y:S02]  /*e490*/  LEA.HI.X.SX32 R123, R119, R3.reuse, 0x1, P6 ;  /* 0x00000003777b7211 */ /* 0x080fe400030f0eff */
[----:B0-----:R-:W-:Y:S02]  /*e4a0*/  PRMT R2, R4, 0x7632, R2 ;  /* 0x0000763204027816 */ /* 0x001fe40000000002 */
[----:B------:R-:W-:Y:S02]  /*e4b0*/  F2FP.F16.F32.PACK_AB R132, R133, R132 ;  /* 0x000000848584723e */ /* 0x000fe400000000ff */
[-C--:B------:R-:W-:Y:S01]  /*e4c0*/  LEA.HI.X.SX32 R125, R125, R3.reuse, 0x1, P2 ;  /* 0x000000037d7d7211 */ /* 0x080fe200010f0eff */
[----:B------:R0:W-:Y:S01]  /*e4d0*/  STG.E.U16 desc[UR18][R120.64], R2 ;  /* 0x0000000278007986 */ /* 0x0001e2000c101512 */
[----:B------:R-:W-:-:S02]  /*e4e0*/  LEA.HI.X.SX32 R127, R127, R3, 0x1, P3 ;  /* 0x000000037f7f7211 */ /* 0x000fc400018f0eff */
[-C--:B------:R-:W-:Y:S01]  /*e4f0*/  LEA.HI.X.SX32 R129, R129, R3.reuse, 0x1, P1 ;  /* 0x0000000381817211 */ /* 0x080fe200008f0eff */
[----:B------:R-:W-:Y:S01]  /*e500*/  STG.E.U16 desc[UR18][R122.64], R192 ;  /* 0x000000c07a007986 */ /* 0x000fe2000c101512 */
[-C--:B------:R-:W-:Y:S02]  /*e510*/  LEA.HI.X.SX32 R131, R131, R3.reuse, 0x1, P5 ;  /* 0x0000000383837211 */ /* 0x080fe400028f0eff */
[----:B------:R-:W-:Y:S02]  /*e520*/  LEA.HI.X.SX32 R119, R5, R3, 0x1, P4 ;  /* 0x0000000305777211 */ /* 0x000fe400020f0eff */
[----:B------:R-:W-:Y:S02]  /*e530*/  PRMT R3, R192, 0x7632, R3 ;  /* 0x00007632c0037816 */ /* 0x000fe40000000003 */
[----:B------:R-:W-:Y:S02]  /*e540*/  F2FP.F16.F32.PACK_AB R134, R135, R134 ;  /* 0x000000868786723e */ /* 0x000fe400000000ff */
[----:B------:R-:W-:Y:S01]  /*e550*/  PRMT R4, R132, 0x7632, R4 ;  /* 0x0000763284047816 */ /* 0x000fe20000000004 */
[----:B------:R2:W-:Y:S01]  /*e560*/  STG.E.U16 desc[UR18][R20.64], R3 ;  /* 0x0000000314007986 */ /* 0x0005e2000c101512 */
[----:B------:R-:W-:-:S02]  /*e570*/  F2FP.F16.F32.PACK_AB R136, R137, R136 ;  /* 0x000000888988723e */ /* 0x000fc400000000ff */
[----:B0-----:R-:W-:Y:S01]  /*e580*/  PRMT R2, R134, 0x7632, R2 ;  /* 0x0000763286027816 */ /* 0x001fe20000000002 */
[----:B------:R-:W-:Y:S01]  /*e590*/  STG.E.U16 desc[UR18][R124.64], R132 ;  /* 0x000000847c007986 */ /* 0x000fe2000c101512 */
[----:B------:R-:W-:Y:S02]  /*e5a0*/  F2FP.F16.F32.PACK_AB R138, R139, R138 ;  /* 0x0000008a8b8a723e */ /* 0x000fe400000000ff */
[----:B------:R-:W-:Y:S01]  /*e5b0*/  F2FP.F16.F32.PACK_AB R140, R141, R140 ;  /* 0x0000008c8d8c723e */ /* 0x000fe200000000ff */
[----:B------:R0:W-:Y:S01]  /*e5c0*/  STG.E.U16 desc[UR18][R28.64], R4 ;  /* 0x000000041c007986 */ /* 0x0001e2000c101512 */
[----:B------:R-:W-:Y:S02]  /*e5d0*/  F2FP.F16.F32.PACK_AB R142, R143, R142 ;  /* 0x0000008e8f8e723e */ /* 0x000fe400000000ff */
[----:B------:R-:W-:Y:S01]  /*e5e0*/  F2FP.F16.F32.PACK_AB R144, R145, R144 ;  /* 0x000000909190723e */ /* 0x000fe200000000ff */
[----:B------:R-:W-:Y:S01]  /*e5f0*/  STG.E.U16 desc[UR18][R18.64], R134 ;  /* 0x0000008612007986 */ /* 0x000fe2000c101512 */
[----:B--2---:R-:W-:-:S02]  /*e600*/  PRMT R21, R136, 0x7632, R21 ;  /* 0x0000763288157816 */ /* 0x004fc40000000015 */
[----:B------:R-:W-:Y:S01]  /*e610*/  PRMT R3, R138, 0x7632, R3 ;  /* 0x000076328a037816 */ /* 0x000fe20000000003 */
[----:B------:R2:W-:Y:S01]  /*e620*/  STG.E.U16 desc[UR18][R36.64], R2 ;  /* 0x0000000224007986 */ /* 0x0005e2000c101512 */
[----:B------:R-:W-:Y:S02]  /*e630*/  F2FP.F16.F32.PACK_AB R146, R147, R146 ;  /* 0x000000929392723e */ /* 0x000fe400000000ff */
[----:B------:R-:W-:Y:S01]  /*e640*/  F2FP.F16.F32.PACK_AB R148, R149, R148 ;  /* 0x000000949594723e */ /* 0x000fe200000000ff */
[----:B------:R-:W-:Y:S01]  /*e650*/  STG.E.U16 desc[UR18][R126.64], R136 ;  /* 0x000000887e007986 */ /* 0x000fe2000c101512 */
[----:B0-----:R-:W-:Y:S02]  /*e660*/  PRMT R4, R146, 0x7632, R4 ;  /* 0x0000763292047816 */ /* 0x001fe40000000004 */
[----:B------:R-:W-:Y:S01]  /*e670*/  F2FP.F16.F32.PACK_AB R150, R151, R150 ;  /* 0x000000969796723e */ /* 0x000fe200000000ff */
[----:B------:R0:W-:Y:S01]  /*e680*/  STG.E.U16 desc[UR18][R42.64], R21 ;  /* 0x000000152a007986 */ /* 0x0001e2000c101512 */
[----:B------:R-:W-:-:S02]  /*e690*/  F2FP.F16.F32.PACK_AB R152, R153, R152 ;  /* 0x000000989998723e */ /* 0x000fc400000000ff */
[----:B------:R-:W-:Y:S01]  /*e6a0*/  F2FP.F16.F32.PACK_AB R154, R155, R154 ;  /* 0x0000009a9b9a723e */ /* 0x000fe200000000ff */
[----:B------:R3:W-:Y:S01]  /*e6b0*/  STG.E.U16 desc[UR18][R26.64], R138 ;  /* 0x0000008a1a007986 */ /* 0x0007e2000c101512 */
[----:B--2---:R-:W-:Y:S02]  /*e6c0*/  PRMT R2, R142, 0x7632, R2 ;  /* 0x000076328e027816 */ /* 0x004fe40000000002 */
[----:B------:R-:W-:Y:S01]  /*e6d0*/  PRMT R36, R148, 0x7632, R36 ;  /* 0x0000763294247816 */ /* 0x000fe20000000024 */
[----:B------:R2:W-:Y:S01]  /*e6e0*/  STG.E.U16 desc[UR18][R48.64], R3 ;  /* 0x0000000330007986 */ /* 0x0005e2000c101512 */
[----:B------:R-:W-:Y:S02]  /*e6f0*/  F2FP.F16.F32.PACK_AB R156, R157, R156 ;  /* 0x0000009c9d9c723e */ /* 0x000fe400000000ff */
[----:B------:R-:W-:Y:S01]  /*e700*/  F2FP.F16.F32.PACK_AB R158, R159, R158 ;  /* 0x0000009e9f9e723e */ /* 0x000fe200000000ff */
[----:B------:R-:W-:Y:S01]  /*e710*/  STG.E.U16 desc[UR18][R16.64], R140 ;  /* 0x0000008c10007986 */ /* 0x000fe2000c101512 */
[----:B0-----:R-:W-:-:S02]  /*e720*/  PRMT R42, R154, 0x7632, R42 ;  /* 0x000076329a2a7816 */ /* 0x001fc4000000002a */
[----:B------:R-:W-:Y:S02]  /*e730*/  F2FP.F16.F32.PACK_AB R160, R161, R160 ;  /* 0x000000a0a1a0723e */ /* 0x000fe400000000ff */
[----:B---3--:R-:W-:Y:S02]  /*e740*/  PRMT R27, R140, 0x7632, R27 ;  /* 0x000076328c1b7816 */ /* 0x008fe4000000001b */
[----:B------:R-:W-:Y:S02]  /*e750*/  F2FP.F16.F32.PACK_AB R162, R163, R162 ;  /* 0x000000a2a3a2723e */ /* 0x000fe400000000ff */
[----:B--2---:R-:W-:Y:S01]  /*e760*/  PRMT R3, R144, 0x7632, R3 ;  /* 0x0000763290037816 */ /* 0x004fe20000000003 */
[----:B------:R-:W-:Y:S01]  /*e770*/  STG.E.U16 desc[UR18][R54.64], R27 ;  /* 0x0000001b36007986 */ /* 0x000fe2000c101512 */
[----:B------:R-:W-:Y:S02]  /*e780*/  F2FP.F16.F32.PACK_AB R164, R165, R164 ;  /* 0x000000a4a5a4723e */ /* 0x000fe400000000ff */
[----:B------:R-:W-:Y:S01]  /*e790*/  PRMT R43, R162, 0x7632, R43 ;  /* 0x00007632a22b7816 */ /* 0x000fe2000000002b */
[----:B------:R-:W-:Y:S01]  /*e7a0*/  STG.E.U16 desc[UR18][R34.64], R142 ;  /* 0x0000008e22007986 */ /* 0x000fe2000c101512 */
[----:B------:R-:W-:-:S02]  /*e7b0*/  F2FP.F16.F32.PACK_AB R166, R167, R166 ;  /* 0x000000a6a7a6723e */ /* 0x000fc400000000ff */
[----:B------:R-:W-:Y:S01]  /*e7c0*/  F2FP.F16.F32.PACK_AB R168, R169, R168 ;  /* 0x000000a8a9a8723e */ /* 0x000fe200000000ff */
[----:B------:R0:W-:Y:S01]  /*e7d0*/  STG.E.U16 desc[UR18][R60.64], R2 ;  /* 0x000000023c007986 */ /* 0x0001e2000c101512 */
[----:B------:R-:W-:Y:S02]  /*e7e0*/  F2FP.F16.F32.PACK_AB R170, R171, R170 ;  /* 0x000000aaabaa723e */ /* 0x000fe400000000ff */
[----:B------:R-:W-:Y:S01]  /*e7f0*/  PRMT R48, R168, 0x7632, R48 ;  /* 0x00007632a8307816 */ /* 0x000fe20000000030 */
[----:B------:R-:W-:Y:S01]  /*e800*/  STG.E.U16 desc[UR18][R128.64], R144 ;  /* 0x0000009080007986 */ /* 0x000fe2000c101512 */
[----:B------:R-:W-:Y:S02]  /*e810*/  F2FP.F16.F32.PACK_AB R172, R173, R172 ;  /* 0x000000acadac723e */ /* 0x000fe400000000ff */
[----:B------:R-:W-:Y:S01]  /*e820*/  PRMT R49, R170, 0x7632, R49 ;  /* 0x00007632aa317816 */ /* 0x000fe20000000031 */
[----:B------:R-:W-:Y:S01]  /*e830*/  STG.E.U16 desc[UR18][R64.64], R3 ;  /* 0x0000000340007986 */ /* 0x000fe2000c101512 */
[----:B------:R-:W-:-:S02]  /*e840*/  F2FP.F16.F32.PACK_AB R174, R175, R174 ;  /* 0x000000aeafae723e */ /* 0x000fc400000000ff */
[----:B------:R-:W-:Y:S01]  /*e850*/  F2FP.F16.F32.PACK_AB R176, R177, R176 ;  /* 0x000000b0b1b0723e */ /* 0x000fe200000000ff */
[----:B------:R2:W-:Y:S01]  /*e860*/  STG.E.U16 desc[UR18][R40.64], R146 ;  /* 0x0000009228007986 */ /* 0x0005e2000c101512 */
[----:B0-----:R-:W-:Y:S02]  /*e870*/  PRMT R2, R150, 0x7632, R2 ;  /* 0x0000763296027816 */ /* 0x001fe40000000002 */
[----:B------:R-:W-:Y:S01]  /*e880*/  F2FP.F16.F32.PACK_AB R178, R179, R178 ;  /* 0x000000b2b3b2723e */ /* 0x000fe200000000ff */
[----:B------:R0:W-:Y:S01]  /*e890*/  STG.E.U16 desc[UR18][R68.64], R4 ;  /* 0x0000000444007986 */ /* 0x0001e2000c101512 */
[----:B------:R-:W-:Y:S02]  /*e8a0*/  F2FP.F16.F32.PACK_AB R180, R181, R180 ;  /* 0x000000b4b5b4723e */ /* 0x000fe400000000ff */
[----:B------:R-:W-:Y:S01]  /*e8b0*/  F2FP.F16.F32.PACK_AB R182, R183, R182 ;  /* 0x000000b6b7b6723e */ /* 0x000fe200000000ff */
[----:B------:R-:W-:Y:S01]  /*e8c0*/  STG.E.U16 desc[UR18][R24.64], R148 ;  /* 0x0000009418007986 */ /* 0x000fe2000c101512 */
[----:B------:R-:W-:-:S02]  /*e8d0*/  PRMT R54, R180, 0x7632, R54 ;  /* 0x00007632b4367816 */ /* 0x000fc40000000036 */
[----:B------:R-:W-:Y:S01]  /*e8e0*/  F2FP.F16.F32.PACK_AB R184, R185, R184 ;  /* 0x000000b8b9b8723e */ /* 0x000fe200000000ff */
[----:B------:R-:W-:Y:S01]  /*e8f0*/  STG.E.U16 desc[UR18][R72.64], R36 ;  /* 0x0000002448007986 */ /* 0x000fe2000c101512 */
[----:B--2---:R-:W-:Y:S02]  /*e900*/  PRMT R40, R152, 0x7632, R40 ;  /* 0x0000763298287816 */ /* 0x004fe40000000028 */
[----:B------:R-:W-:Y:S01]  /*e910*/  PRMT R41, R160, 0x7632, R41 ;  /* 0x00007632a0297816 */ /* 0x000fe20000000029 */
[----:B------:R2:W-:Y:S01]  /*e920*/  STG.E.U16 desc[UR18][R46.64], R150 ;  /* 0x000000962e007986 */ /* 0x0005e2000c101512 */
[----:B------:R-:W-:Y:S01]  /*e930*/  PRMT R55, R182, 0x7632, R55 ;  /* 0x00007632b6377816 */ /* 0x000fe20000000037 */
[C---:B0-----:R-:W-:Y:S01]  /*e940*/  IMAD.HI R4, R194.reuse, 0x4, RZ ;  /* 0x00000004c2047827 */ /* 0x041fe200078e02ff */
[----:B------:R-:W-:Y:S01]  /*e950*/  F2FP.F16.F32.PACK_AB R186, R187, R186 ;  /* 0x000000babbba723e */ /* 0x000fe200000000ff */
[----:B------:R0:W-:Y:S01]  /*e960*/  STG.E.U16 desc[UR18][R76.64], R2 ;  /* 0x000000024c007986 */ /* 0x0001e2000c101512 */
[----:B------:R-:W-:-:S02]  /*e970*/  SHF.L.U32 R3, R194, 0x2, RZ ;  /* 0x00000002c2037819 */ /* 0x000fc400000006ff */
[----:B------:R-:W-:Y:S01]  /*e980*/  F2FP.F16.F32.PACK_AB R188, R191, R188 ;  /* 0x000000bcbfbc723e */ /* 0x000fe200000000ff */
[----:B------:R-:W-:Y:S01]  /*e990*/  STG.E.U16 desc[UR18][R14.64], R152 ;  /* 0x000000980e007986 */ /* 0x000fe2000c101512 */
[----:B------:R-:W-:-:S03]  /*e9a0*/  F2FP.F16.F32.PACK_AB R189, R190, R189 ;  /* 0x000000bdbebd723e */ /* 0x000fc600000000ff */
[----:B------:R-:W-:Y:S01]  /*e9b0*/  STG.E.U16 desc[UR18][R80.64], R40 ;  /* 0x0000002850007986 */ /* 0x000fe2000c101512 */
[----:B--2---:R-:W-:Y:S02]  /*e9c0*/  PRMT R46, R158, 0x7632, R46 ;  /* 0x000076329e2e7816 */ /* 0x004fe4000000002e */
[----:B------:R-:W-:Y:S01]  /*e9d0*/  PRMT R47, R166, 0x7632, R47 ;  /* 0x00007632a62f7816 */ /* 0x000fe2000000002f */
[----:B------:R2:W-:Y:S01]  /*e9e0*/  STG.E.U16 desc[UR18][R52.64], R154 ;  /* 0x0000009a34007986 */ /* 0x0005e2000c101512 */
[----:B0-----:R-:W-:-:S03]  /*e9f0*/  PRMT R2, R156, 0x7632, R2 ;  /* 0x000076329c027816 */ /* 0x001fc60000000002 */
[----:B------:R-:W-:Y:S04]  /*ea00*/  STG.E.U16 desc[UR18][R84.64], R42 ;  /* 0x0000002a54007986 */ /* 0x000fe8000c101512 */
[----:B------:R-:W-:Y:S04]  /*ea10*/  STG.E.U16 desc[UR18][R32.64], R156 ;  /* 0x0000009c20007986 */ /* 0x000fe8000c101512 */
[----:B------:R-:W-:Y:S01]  /*ea20*/  STG.E.U16 desc[UR18][R88.64], R2 ;  /* 0x0000000258007986 */ /* 0x000fe2000c101512 */
[----:B--2---:R-:W-:Y:S02]  /*ea30*/  PRMT R52, R176, 0x7632, R52 ;  /* 0x00007632b0347816 */ /* 0x004fe40000000034 */
[----:B------:R-:W-:Y:S01]  /*ea40*/  PRMT R53, R178, 0x7632, R53 ;  /* 0x00007632b2357816 */ /* 0x000fe20000000035 */
[----:B------:R0:W-:Y:S04]  /*ea50*/  STG.E.U16 desc[UR18][R58.64], R158 ;  /* 0x0000009e3a007986 */ /* 0x0001e8000c101512 */
[----:B------:R-:W-:Y:S04]  /*ea60*/  STG.E.U16 desc[UR18][R92.64], R46 ;  /* 0x0000002e5c007986 */ /* 0x000fe8000c101512 */
[----:B------:R-:W-:Y:S04]  /*ea70*/  STG.E.U16 desc[UR18][R130.64], R160 ;  /* 0x000000a082007986 */ /* 0x000fe8000c101512 */
[----:B------:R-:W-:Y:S01]  /*ea80*/  STG.E.U16 desc[UR18][R82.64], R41 ;  /* 0x0000002952007986 */ /* 0x000fe2000c101512 */
[----:B0-----:R-:W-:-:S02]  /*ea90*/  PRMT R58, R188, 0x7632, R58 ;  /* 0x00007632bc3a7816 */ /* 0x001fc4000000003a */
[----:B------:R-:W-:Y:S01]  /*eaa0*/  PRMT R59, R189, 0x7632, R59 ;  /* 0x00007632bd3b7816 */ /* 0x000fe2000000003b */
[----:B------:R0:W-:Y:S04]  /*eab0*/  STG.E.U16 desc[UR18][R44.64], R162 ;  /* 0x000000a22c007986 */ /* 0x0001e8000c101512 */
[----:B------:R-:W-:Y:S04]  /*eac0*/  STG.E.U16 desc[UR18][R86.64], R43 ;  /* 0x0000002b56007986 */ /* 0x000fe8000c101512 */
[----:B------:R-:W-:Y:S01]  /*ead0*/  STG.E.U16 desc[UR18][R12.64], R164 ;  /* 0x000000a40c007986 */ /* 0x000fe2000c101512 */
[----:B0-----:R-:W-:-:S05]  /*eae0*/  PRMT R45, R164, 0x7632, R45 ;  /* 0x00007632a42d7816 */ /* 0x001fca000000002d */
[----:B------:R-:W-:Y:S04]  /*eaf0*/  STG.E.U16 desc[UR18][R90.64], R45 ;  /* 0x0000002d5a007986 */ /* 0x000fe8000c101512 */
[----:B------:R0:W-:Y:S04]  /*eb00*/  STG.E.U16 desc[UR18][R50.64], R166 ;  /* 0x000000a632007986 */ /* 0x0001e8000c101512 */
[----:B------:R-:W-:Y:S04]  /*eb10*/  STG.E.U16 desc[UR18][R94.64], R47 ;  /* 0x0000002f5e007986 */ /* 0x000fe8000c101512 */
[----:B------:R-:W-:Y:S01]  /*eb20*/  STG.E.U16 desc[UR18][R8.64], R168 ;  /* 0x000000a808007986 */ /* 0x000fe2000c101512 */
[----:B0-----:R-:W-:-:S03]  /*eb30*/  PRMT R50, R172, 0x7632, R50 ;  /* 0x00007632ac327816 */ /* 0x001fc60000000032 */
[----:B------:R-:W-:Y:S01]  /*eb40*/  STG.E.U16 desc[UR18][R96.64], R48 ;  /* 0x0000003060007986 */ /* 0x000fe2000c101512 */
[----:B------:R-:W-:-:S03]  /*eb50*/  PRMT R51, R174, 0x7632, R51 ;  /* 0x00007632ae337816 */ /* 0x000fc60000000033 */
[----:B------:R0:W-:Y:S04]  /*eb60*/  STG.E.U16 desc[UR18][R56.64], R170 ;  /* 0x000000aa38007986 */ /* 0x0001e8000c101512 */
[----:B------:R-:W-:Y:S04]  /*eb70*/  STG.E.U16 desc[UR18][R98.64], R49 ;  /* 0x0000003162007986 */ /* 0x000fe8000c101512 */
[----:B------:R-:W-:Y:S04]  /*eb80*/  STG.E.U16 desc[UR18][R22.64], R172 ;  /* 0x000000ac16007986 */ /* 0x000fe8000c101512 */
[----:B------:R-:W-:Y:S01]  /*eb90*/  STG.E.U16 desc[UR18][R100.64], R50 ;  /* 0x0000003264007986 */ /* 0x000fe2000c101512 */
[----:B0-----:R-:W-:-:S02]  /*eba0*/  PRMT R56, R184, 0x7632, R56 ;  /* 0x00007632b8387816 */ /* 0x001fc40000000038 */
[----:B------:R-:W-:Y:S01]  /*ebb0*/  PRMT R57, R186, 0x7632, R57 ;  /* 0x00007632ba397816 */ /* 0x000fe20000000039 */
[----:B------:R-:W-:Y:S04]  /*ebc0*/  STG.E.U16 desc[UR18][R62.64], R174 ;  /* 0x000000ae3e007986 */ /* 0x000fe8000c101512 */
[----:B------:R-:W-:Y:S04]  /*ebd0*/  STG.E.U16 desc[UR18][R102.64], R51 ;  /* 0x0000003366007986 */ /* 0x000fe8000c101512 */
[----:B------:R0:W-:Y:S04]  /*ebe0*/  STG.E.U16 desc[UR18][R6.64], R176 ;  /* 0x000000b006007986 */ /* 0x0001e8000c101512 */
[----:B------:R2:W-:Y:S04]  /*ebf0*/  STG.E.U16 desc[UR18][R104.64], R52 ;  /* 0x0000003468007986 */ /* 0x0005e8000c101512 */
[----:B------:R2:W-:Y:S01]  /*ec00*/  STG.E.U16 desc[UR18][R66.64], R178 ;  /* 0x000000b242007986 */ /* 0x0005e2000c101512 */
[----:B0-----:R-:W0:Y:S03]  /*ec10*/  LDC.64 R6, c[0x0][0x3a0] ;  /* 0x0000e800ff067b82 */ /* 0x001e260000000a00 */
[----:B------:R2:W-:Y:S04]  /*ec20*/  STG.E.U16 desc[UR18][R106.64], R53 ;  /* 0x000000356a007986 */ /* 0x0005e8000c101512 */
[----:B------:R2:W-:Y:S04]  /*ec30*/  STG.E.U16 desc[UR18][R30.64], R180 ;  /* 0x000000b41e007986 */ /* 0x0005e8000c101512 */
[----:B------:R2:W-:Y:S04]  /*ec40*/  STG.E.U16 desc[UR18][R108.64], R54 ;  /* 0x000000366c007986 */ /* 0x0005e8000c101512 */
[----:B------:R2:W-:Y:S04]  /*ec50*/  STG.E.U16 desc[UR18][R70.64], R182 ;  /* 0x000000b646007986 */ /* 0x0005e8000c101512 */
[----:B------:R2:W-:Y:S04]  /*ec60*/  STG.E.U16 desc[UR18][R110.64], R55 ;  /* 0x000000376e007986 */ /* 0x0005e8000c101512 */
[----:B------:R2:W-:Y:S01]  /*ec70*/  STG.E.U16 desc[UR18][R10.64], R184 ;  /* 0x000000b80a007986 */ /* 0x0005e2000c101512 */
[----:B0-----:R-:W-:-:S03]  /*ec80*/  IADD3 R2, P1, P2, R3, UR6, R6 ;  /* 0x0000000603027c10 */ /* 0x001fc6000fa3e006 */
[----:B------:R2:W-:Y:S01]  /*ec90*/  STG.E.U16 desc[UR18][R112.64], R56 ;  /* 0x0000003870007986 */ /* 0x0005e2000c101512 */
[----:B------:R-:W-:-:S03]  /*eca0*/  IADD3.X R3, PT, PT, R4, UR5, R7, P1, P2 ;  /* 0x0000000504037c10 */ /* 0x000fc60008fe4407 */
[----:B------:R2:W-:Y:S04]  /*ecb0*/  STG.E.U16 desc[UR18][R74.64], R186 ;  /* 0x000000ba4a007986 */ /* 0x0005e8000c101512 */
[----:B------:R2:W-:Y:S04]  /*ecc0*/  STG.E.U16 desc[UR18][R114.64], R57 ;  /* 0x0000003972007986 */ /* 0x0005e8000c101512 */
[----:B------:R2:W-:Y:S04]  /*ecd0*/  STG.E.U16 desc[UR18][R38.64], R188 ;  /* 0x000000bc26007986 */ /* 0x0005e8000c101512 */
[----:B------:R2:W-:Y:S04]  /*ece0*/  STG.E.U16 desc[UR18][R116.64], R58 ;  /* 0x0000003a74007986 */ /* 0x0005e8000c101512 */
[----:B------:R2:W-:Y:S04]  /*ecf0*/  STG.E.U16 desc[UR18][R78.64], R189 ;  /* 0x000000bd4e007986 */ /* 0x0005e8000c101512 */
[----:B------:R2:W-:Y:S04]  /*ed00*/  STG.E.U16 desc[UR18][R118.64], R59 ;  /* 0x0000003b76007986 */ /* 0x0005e8000c101512 */
[----:B------:R2:W-:Y:S01]  /*ed10*/  STG.E desc[UR18][R2.64], R0 ;  /* 0x0000000002007986 */ /* 0x0005e2000c101912 */
[----:B-1----:R-:W-:Y:S06]  /*ed20*/  BAR.SYNC.DEFER_BLOCKING 0x0 ;  /* 0x0000000000007b1d */ /* 0x002fec0000010000 */
[----:B------:R-:W-:Y:S05]  /*ed30*/  @P0 BRA `(.L_x_20) ;  /* 0x0000000000a00947 */ /* 0x000fea0003800000 */
[----:B------:R-:W0:Y:S01]  /*ed40*/  S2UR UR5, SR_CgaCtaId ;  /* 0x00000000000579c3 */ /* 0x000e220000008800 */
[----:B------:R-:W-:Y:S01]  /*ed50*/  NOP ;  /* 0x0000000000007918 */ /* 0x000fe20000000000 */
[----:B------:R-:W-:Y:S01]  /*ed60*/  UMOV UR4, 0x50 ;  /* 0x0000005000047882 */ /* 0x000fe20000000000 */
[----:B--2---:R-:W-:Y:S01]  /*ed70*/  MOV R0, UR8 ;  /* 0x0000000800007c02 */ /* 0x004fe20008000f00 */
[----:B------:R-:W-:Y:S01]  /*ed80*/  HFMA2 R7, -RZ, RZ, 0, 5.9604644775390625e-08 ;  /* 0x00000001ff077431 */ /* 0x000fe200000001ff */
[----:B------:R-:W-:Y:S02]  /*ed90*/  MOV R3, 0xffff ;  /* 0x0000ffff00037802 */ /* 0x000fe40000000f00 */
[----:B------:R-:W-:-:S04]  /*eda0*/  LOP3.LUT R0, R0, 0xffff, RZ, 0xc0, !PT ;  /* 0x0000ffff00007812 */ /* 0x000fc800078ec0ff */
[----:B------:R-:W-:-:S04]  /*edb0*/  SHF.R.U32.HI R0, RZ, 0x5, R0 ;  /* 0x00000005ff007819 */ /* 0x000fc80000011600 */
[----:B------:R-:W-:Y:S02]  /*edc0*/  IADD3 R2, PT, PT, R0, 0x10, RZ ;  /* 0x0000001000027810 */ /* 0x000fe40007ffe0ff */
[----:B------:R-:W-:Y:S01]  /*edd0*/  SHF.L.U32 R0, R3, R0, RZ ;  /* 0x0000000003007219 */ /* 0x000fe200000006ff */
[----:B0-----:R-:W-:Y:S01]  /*ede0*/  ULEA UR6, UR5, UR4, 0x18 ;  /* 0x0000000405067291 */ /* 0x001fe2000f8ec0ff */
[----:B------:R-:W-:-:S04]  /*edf0*/  SHF.L.U32 R3, R7, R2, RZ ;  /* 0x0000000207037219 */ /* 0x000fc800000006ff */
[----:B------:R-:W-:-:S04]  /*ee00*/  LOP3.LUT R0, R3, R0, RZ, 0xfc, !PT ;  /* 0x0000000003007212 */ /* 0x000fc800078efcff */
[----:B------:R-:W0:Y:S01]  /*ee10*/  LDS R5, [UR6] ;  /* 0x00000006ff057984 */ /* 0x000e220008000800 */
[C---:B------:R-:W-:Y:S02]  /*ee20*/  LOP3.LUT R2, R0.reuse, 0xffff, RZ, 0xc0, !PT ;  /* 0x0000ffff00027812 */ /* 0x040fe400078ec0ff */
[----:B0-----:R-:W-:-:S04]  /*ee30*/  LOP3.LUT R3, R0, 0xffff, R5, 0x80, !PT ;  /* 0x0000ffff00037812 */ /* 0x001fc800078e8005 */
[----:B------:R-:W-:-:S13]  /*ee40*/  ISETP.NE.AND P0, PT, R3, R2, PT ;  /* 0x000000020300720c */ /* 0x000fda0003f05270 */
[----:B------:R-:W-:Y:S05]  /*ee50*/  @P0 BRA `(.L_x_21) ;  /* 0x0000000000500947 */ /* 0x000fea0003800000 */
[----:B------:R-:W-:Y:S02]  /*ee60*/  SHF.R.U32.HI R5, RZ, 0x10, R5 ;  /* 0x00000010ff057819 */ /* 0x000fe40000011605 */
[----:B------:R-:W-:-:S04]  /*ee70*/  SHF.R.U32.HI R2, RZ, 0x10, R0 ;  /* 0x00000010ff027819 */ /* 0x000fc80000011600 */
[----:B------:R-:W-:-:S04]  /*ee80*/  LOP3.LUT R5, R5, R2, RZ, 0xc0, !PT ;  /* 0x0000000205057212 */ /* 0x000fc800078ec0ff */
[----:B------:R-:W-:-:S13]  /*ee90*/  ISETP.NE.AND P0, PT, R5, R2, PT ;  /* 0x000000020500720c */ /* 0x000fda0003f05270 */
[----:B------:R-:W-:Y:S05]  /*eea0*/  @P0 BRA `(.L_x_22) ;  /* 0x0000000000300947 */ /* 0x000fea0003800000 */
[----:B------:R-:W-:Y:S01]  /*eeb0*/  R2UR UR4, R0 ;  /* 0x00000000000472ca */ /* 0x000fe200000e0000 */
[----:B------:R-:W-:Y:S01]  /*eec0*/  VOTEU.ANY UR5, UPT, PT ;  /* 0x0000000000057886 */ /* 0x000fe200038e0100 */
[----:B------:R-:W0:Y:S01]  /*eed0*/  S2R R0, SR_LANEID ;  /* 0x0000000000007919 */ /* 0x000e220000000000 */
[----:B------:R-:W-:-:S10]  /*eee0*/  UFLO.U32 UR5, UR5 ;  /* 0x00000005000572bd */ /* 0x000fd400080e0000 */
[----:B------:R-:W-:-:S06]  /*eef0*/  ULOP3.LUT UR4, URZ, UR4, URZ, 0x33, !UPT ;  /* 0x00000004ff047292 */ /* 0x000fcc000f8e33ff */
[----:B------:R-:W-:-:S04]  /*ef00*/  MOV R2, UR4 ;  /* 0x0000000400027c02 */ /* 0x000fc80008000f00 */
[----:B------:R-:W1:Y:S02]  /*ef10*/  REDUX UR7, R2 ;  /* 0x00000000020773c4 */ /* 0x000e640000000000 */
[----:B------:R3:W-:Y:S01]  /*ef20*/  UTCATOMSWS.AND URZ, UR4 ;  /* 0x0000000400ff79e3 */ /* 0x0007e20008000000 */
[----:B0-----:R-:W-:Y:S02]  /*ef30*/  ISETP.EQ.U32.AND P0, PT, R0, UR5, PT ;  /* 0x0000000500007c0c */ /* 0x001fe4000bf02070 */
[----:B-1----:R-:W-:-:S11]  /*ef40*/  MOV R0, UR7 ;  /* 0x0000000700007c02 */ /* 0x002fd60008000f00 */
[----:B------:R3:W-:Y:S01]  /*ef50*/  @P0 ATOMS.AND RZ, [UR6], R0 ;  /* 0x00000000ffff098c */ /* 0x0007e2000a800006 */
[----:B------:R-:W-:Y:S05]  /*ef60*/  BRA `(.L_x_20) ;  /* 0x0000000000147947 */ /* 0x000fea0003800000 */
.L_x_22:
[----:B------:R-:W-:-:S07]  /*ef70*/  MOV R2, 0xef90 ;  /* 0x0000ef9000027802 */ /* 0x000fce0000000f00 */
[----:B------:R-:W-:Y:S05]  /*ef80*/  CALL.REL.NOINC `($__internal_0_$__cuda_sm10x_tcgen05_guardrail_trap_col_being_dealloced_not_returned_by_alloc) ;  /* 0x0000000000447944 */ /* 0x000fea0003c00000 */
[----:B------:R-:W-:Y:S05]  /*ef90*/  BRA `(.L_x_20) ;  /* 0x0000000000087947 */ /* 0x000fea0003800000 */
.L_x_21:
[----:B------:R-:W-:-:S07]  /*efa0*/  MOV R2, 0xefc0 ;  /* 0x0000efc000027802 */ /* 0x000fce0000000f00 */
[----:B------:R-:W-:Y:S05]  /*efb0*/  CALL.REL.NOINC `($__internal_2_$__cuda_sm10x_tcgen05_guardrail_trap_unallocated_columns_being_dealloced) ;  /* 0x0000000000507944 */ /* 0x000fea0003c00000 */
.L_x_20:
[----:B------:R-:W-:Y:S01]  /*efc0*/  NOP ;  /* 0x0000000000007918 */ /* 0x000fe20000000000 */
[----:B---3--:R-:W-:Y:S05]  /*efd0*/  EXIT ;  /* 0x000000000000794d */ /* 0x008fea0003800000 */
.L_x_8:
[----:B------:R-:W1:Y:S02]  /*efe0*/  SYNCS.PHASECHK.TRANS64.TRYWAIT P4, [UR7+0xc000], RZ ;  /* 0x00c000ffff0075a7 */ /* 0x000e640008081107 */
[----:B-1----:R-:W-:Y:S05]  /*eff0*/  @!P4 BRA `(.L_x_8) ;  /* 0xfffffffc00f8c947 */ /* 0x002fea000383ffff */
[----:B------:R-:W-:Y:S05]  /*f000*/  BRA `(.L_x_7) ;  /* 0xffffff4400b47947 */ /* 0x000fea000383ffff */
.L_x_14:
[----:B------:R-:W1:Y:S02]  /*f010*/  SYNCS.PHASECHK.TRANS64.TRYWAIT P2, [UR7+0x14010], RZ ;  /* 0x014010ffff0075a7 */ /* 0x000e640008041107 */
[----:B-1----:R-:W-:Y:S05]  /*f020*/  @!P2 BRA `(.L_x_14) ;  /* 0xfffffffc00f8a947 */ /* 0x002fea000383ffff */
[----:B------:R-:W-:Y:S05]  /*f030*/  BRA `(.L_x_23) ;  /* 0xffffff9400747947 */ /* 0x000fea000383ffff */
.L_x_15:
[----:B------:R-:W1:Y:S02]  /*f040*/  SYNCS.PHASECHK.TRANS64.TRYWAIT P2, [UR10], R181 ;  /* 0x000000b5ff0075a7 */ /* 0x000e64000804110a */
[----:B-1----:R-:W-:Y:S05]  /*f050*/  @!P2 BRA `(.L_x_15) ;  /* 0xfffffffc00f8a947 */ /* 0x002fea000383ffff */
[----:B------:R-:W-:Y:S05]  /*f060*/  BRA `(.L_x_24) ;  /* 0xffffff9800787947 */ /* 0x000fea000383ffff */
.L_x_19:
[----:B------:R-:W0:Y:S02]  /*f070*/  SYNCS.PHASECHK.TRANS64.TRYWAIT P4, [UR10], R2 ;  /* 0x00000002ff0075a7 */ /* 0x000e24000808110a */
[----:B0-----:R-:W-:Y:S05]  /*f080*/  @!P4 BRA `(.L_x_19) ;  /* 0xfffffffc00f8c947 */ /* 0x001fea000383ffff */
[----:B------:R-:W-:Y:S05]  /*f090*/  BRA `(.L_x_18) ;  /* 0xffffffd400e87947 */ /* 0x000fea000383ffff */
        .weak           $__internal_0_$__cuda_sm10x_tcgen05_guardrail_trap_col_being_dealloced_not_returned_by_alloc
        .type           $__internal_0_$__cuda_sm10x_tcgen05_guardrail_trap_col_being_dealloced_not_returned_by_alloc,@function
        .size           $__internal_0_$__cuda_sm10x_tcgen05_guardrail_trap_col_being_dealloced_not_returned_by_alloc,($__internal_1_$__cuda_sm10x_tcgen05_guardrail_trap_phase_invalid_during_alloc - $__internal_0_$__cuda_sm10x_tcgen05_guardrail_trap_col_being_dealloced_not_returned_by_alloc)
$__internal_0_$__cuda_sm10x_tcgen05_guardrail_trap_col_being_dealloced_not_returned_by_alloc:
[----:B------:R-:W-:Y:S05]  /*f0a0*/  BPT.TRAP 0x1 ;  /* 0x000000040000795c */ /* 0x000fea0000300000 */
[----:B------:R-:W-:-:S04]  /*f0b0*/  MOV R3, 0x0 ;  /* 0x0000000000037802 */ /* 0x000fc80000000f00 */
[----:B------:R-:W-:Y:S05]  /*f0c0*/  RET.REL.NODEC R2 `(attn_fwd) ;  /* 0xffffff0c02cc7950 */ /* 0x000fea0003c3ffff */
        .weak           $__internal_1_$__cuda_sm10x_tcgen05_guardrail_trap_phase_invalid_during_alloc
        .type           $__internal_1_$__cuda_sm10x_tcgen05_guardrail_trap_phase_invalid_during_alloc,@function
        .size           $__internal_1_$__cuda_sm10x_tcgen05_guardrail_trap_phase_invalid_during_alloc,($__internal_2_$__cuda_sm10x_tcgen05_guardrail_trap_unallocated_columns_being_dealloced - $__internal_1_$__cuda_sm10x_tcgen05_guardrail_trap_phase_invalid_during_alloc)
$__internal_1_$__cuda_sm10x_tcgen05_guardrail_trap_phase_invalid_during_alloc:
[----:B------:R-:W-:Y:S05]  /*f0d0*/  BPT.TRAP 0x1 ;  /* 0x000000040000795c */ /* 0x000fea0000300000 */
[----:B------:R-:W-:-:S04]  /*f0e0*/  HFMA2 R3, -RZ, RZ, 0, 0 ;  /* 0x00000000ff037431 */ /* 0x000fc800000001ff */
[----:B------:R-:W-:Y:S05]  /*f0f0*/  RET.REL.NODEC R2 `(attn_fwd) ;  /* 0xffffff0c02c07950 */ /* 0x000fea0003c3ffff */
        .weak           $__internal_2_$__cuda_sm10x_tcgen05_guardrail_trap_unallocated_columns_being_dealloced
        .type           $__internal_2_$__cuda_sm10x_tcgen05_guardrail_trap_unallocated_columns_being_dealloced,@function
        .size           $__internal_2_$__cuda_sm10x_tcgen05_guardrail_trap_unallocated_columns_being_dealloced,(.L_x_28 - $__internal_2_$__cuda_sm10x_tcgen05_guardrail_trap_unallocated_columns_being_dealloced)
$__internal_2_$__cuda_sm10x_tcgen05_guardrail_trap_unallocated_columns_being_dealloced:
[----:B------:R-:W-:Y:S05]  /*f100*/  BPT.TRAP 0x1 ;  /* 0x000000040000795c */ /* 0x000fea0000300000 */
[----:B------:R-:W-:-:S04]  /*f110*/  MOV R3, 0x0 ;  /* 0x0000000000037802 */ /* 0x000fc80000000f00 */
[----:B------:R-:W-:Y:S05]  /*f120*/  RET.REL.NODEC R2 `(attn_fwd) ;  /* 0xffffff0c02b47950 */ /* 0x000fea0003c3ffff */
.L_x_25:
[----:B------:R-:W-:-:S00]  /*f130*/  BRA `(.L_x_25) ;  /* 0xfffffffc00fc7947 */ /* 0x000fc0000383ffff */
[----:B------:R-:W-:-:S00]  /*f140*/  NOP ;  /* 0x0000000000007918 */ /* 0x000fc00000000000 */
        /* <DEDUP_REMOVED lines=11> */
.L_x_28:


//--------------------- .nv.global.init           --------------------------
	.section	.nv.global.init,"aw",@progbits
.nv.global.init:
	.type		_$_str,@object
	.size		_$_str,(.L_3 - _$_str)
_$_str:
        /*0000*/ 	.byte	0x5f, 0x5f, 0x43, 0x55, 0x44, 0x41, 0x5f, 0x46, 0x54, 0x5a, 0x00
.L_3:


//--------------------- .nv.shared.attn_fwd       --------------------------
	.section	.nv.shared.attn_fwd,"aw",@nobits
	.sectionflags	@""
	.align	16
	.zero		1024


//--------------------- .nv.shared.reserved.0     --------------------------
	.section	.nv.shared.reserved.0,"aw",@nobits
	.align	8
	.weak		__nv_reservedSMEM_offset_0_alias
	.size		__nv_reservedSMEM_offset_0_alias, 0, 64
	.other		__nv_reservedSMEM_offset_0_alias,@"STO_CUDA_RESERVED_SHARED STV_DEFAULT"
__nv_reservedSMEM_offset_0_alias:
	.zero		0
.nv.shared.reserved.0:
	.zero		64
	.weak		__nv_reservedSMEM_allocation_phase
	.type		__nv_reservedSMEM_allocation_phase,@object
	.size		__nv_reservedSMEM_allocation_phase,(.L_0 - __nv_reservedSMEM_allocation_phase)
__nv_reservedSMEM_allocation_phase:
	.zero		1
.L_0:
	.zero		7
	.weak		__nv_reservedSMEM_devtool_atexit_pc
	.type		__nv_reservedSMEM_devtool_atexit_pc,@object
	.size		__nv_reservedSMEM_devtool_atexit_pc,(__nv_reservedSMEM_allocation_mask - __nv_reservedSMEM_devtool_atexit_pc)
__nv_reservedSMEM_devtool_atexit_pc:
	.zero		8
	.weak		__nv_reservedSMEM_allocation_mask
	.type		__nv_reservedSMEM_allocation_mask,@object
	.size		__nv_reservedSMEM_allocation_mask,(.L_2 - __nv_reservedSMEM_allocation_mask)
__nv_reservedSMEM_allocation_mask:
	.zero		4
.L_2:


//--------------------- .nv.constant0.attn_fwd    --------------------------
	.section	.nv.constant0.attn_fwd,"a",@progbits
	.sectionflags	@""
	.align	4
.nv.constant0.attn_fwd:
	.zero		1032


//--------------------- SYMBOLS --------------------------

	.type		.nv.reservedSmem.offset0,@object
	.size		.nv.reservedSmem.offset0,0x4
	.type		.nv.reservedSmem.cap,@object
	.size		.nv.reservedSmem.cap,0x4
